	.headerflags	@"EF_CUDA_TEXMODE_UNIFIED EF_CUDA_64BIT_ADDRESS EF_CUDA_SM86 EF_CUDA_VIRTUAL_SM(EF_CUDA_SM86)"
	.elftype	@"ET_EXEC"


//--------------------- .nv.info                  --------------------------
	.section	.nv.info,"",@"SHT_CUDA_INFO"
	.align	4


	//----- nvinfo : EIATTR_REGCOUNT
	.align		4
        /*0000*/ 	.byte	0x04, 0x2f
        /*0002*/ 	.short	(.L_2 - .L_1)
	.align		4
.L_1:
        /*0004*/ 	.word	index@(triton_red_fused__to_copy_add_amax_amin_clamp_mul_native_layer_norm_reciprocal_1)
        /*0008*/ 	.word	0x00000028


	//----- nvinfo : EIATTR_MIN_STACK_SIZE
	.align		4
.L_2:
        /*000c*/ 	.byte	0x04, 0x12
        /*000e*/ 	.short	(.L_4 - .L_3)
	.align		4
.L_3:
        /*0010*/ 	.word	index@(triton_red_fused__to_copy_add_amax_amin_clamp_mul_native_layer_norm_reciprocal_1)
        /*0014*/ 	.word	0x00000000


	//----- nvinfo : EIATTR_FRAME_SIZE
	.align		4
.L_4:
        /*0018*/ 	.byte	0x04, 0x11
        /*001a*/ 	.short	(.L_6 - .L_5)
	.align		4
.L_5:
        /*001c*/ 	.word	index@(triton_red_fused__to_copy_add_amax_amin_clamp_mul_native_layer_norm_reciprocal_1)
        /*0020*/ 	.word	0x00000000


	//----- nvinfo : EIATTR_MIN_STACK_SIZE
	.align		4
.L_6:
        /*0024*/ 	.byte	0x04, 0x12
        /*0026*/ 	.short	(.L_8 - .L_7)
	.align		4
.L_7:
        /*0028*/ 	.word	index@(triton_red_fused__to_copy_add_amax_amin_clamp_mul_native_layer_norm_reciprocal_1)
        /*002c*/ 	.word	0x00000000
.L_8:


//--------------------- .nv.info.triton_red_fused__to_copy_add_amax_amin_clamp_mul_native_layer_norm_reciprocal_1 --------------------------
	.section	.nv.info.triton_red_fused__to_copy_add_amax_amin_clamp_mul_native_layer_norm_reciprocal_1,"",@"SHT_CUDA_INFO"
	.sectionflags	@""
	.align	4


	//----- nvinfo : EIATTR_CUDA_API_VERSION
	.align		4
        /*0000*/ 	.byte	0x04, 0x37
        /*0002*/ 	.short	(.L_10 - .L_9)
.L_9:
        /*0004*/ 	.word	0x0000007c


	//----- nvinfo : EIATTR_SW2861232_WAR
	.align		4
.L_10:
        /*0008*/ 	.byte	0x01, 0x35
	.zero		2


	//----- nvinfo : EIATTR_PARAM_CBANK
	.align		4
        /*000c*/ 	.byte	0x04, 0x0a
        /*000e*/ 	.short	(.L_12 - .L_11)
	.align		4
.L_11:
        /*0010*/ 	.word	index@(.nv.constant0.triton_red_fused__to_copy_add_amax_amin_clamp_mul_native_layer_norm_reciprocal_1)
        /*0014*/ 	.short	0x0160
        /*0016*/ 	.short	0x0078


	//----- nvinfo : EIATTR_CBANK_PARAM_SIZE
	.align		4
.L_12:
        /*0018*/ 	.byte	0x03, 0x19
        /*001a*/ 	.short	0x0078


	//----- nvinfo : EIATTR_KPARAM_INFO
	.align		4
        /*001c*/ 	.byte	0x04, 0x17
        /*001e*/ 	.short	(.L_14 - .L_13)
.L_13:
        /*0020*/ 	.word	0x00000000
        /*0024*/ 	.short	0x000f
        /*0026*/ 	.short	0x0070
        /*0028*/ 	.byte	0x00, 0xf4, 0x21, 0x00


	//----- nvinfo : EIATTR_KPARAM_INFO
	.align		4
.L_14:
        /*002c*/ 	.byte	0x04, 0x17
        /*002e*/ 	.short	(.L_16 - .L_15)
.L_15:
        /*0030*/ 	.word	0x00000000
        /*0034*/ 	.short	0x000e
        /*0036*/ 	.short	0x006c
        /*0038*/ 	.byte	0x00, 0xf0, 0x11, 0x00


	//----- nvinfo : EIATTR_KPARAM_INFO
	.align		4
.L_16:
        /*003c*/ 	.byte	0x04, 0x17
        /*003e*/ 	.short	(.L_18 - .L_17)
.L_17:
        /*0040*/ 	.word	0x00000000
        /*0044*/ 	.short	0x000d
        /*0046*/ 	.short	0x0068
        /*0048*/ 	.byte	0x00, 0xf0, 0x11, 0x00


	//----- nvinfo : EIATTR_KPARAM_INFO
	.align		4
.L_18:
        /*004c*/ 	.byte	0x04, 0x17
        /*004e*/ 	.short	(.L_20 - .L_19)
.L_19:
        /*0050*/ 	.word	0x00000000
        /*0054*/ 	.short	0x000c
        /*0056*/ 	.short	0x0060
        /*0058*/ 	.byte	0x00, 0xf4, 0x21, 0x00


	//----- nvinfo : EIATTR_KPARAM_INFO
	.align		4
.L_20:
        /*005c*/ 	.byte	0x04, 0x17
        /*005e*/ 	.short	(.L_22 - .L_21)
.L_21:
        /*0060*/ 	.word	0x00000000
        /*0064*/ 	.short	0x000b
        /*0066*/ 	.short	0x0058
        /*0068*/ 	.byte	0x00, 0xf4, 0x21, 0x00


	//----- nvinfo : EIATTR_KPARAM_INFO
	.align		4
.L_22:
        /*006c*/ 	.byte	0x04, 0x17
        /*006e*/ 	.short	(.L_24 - .L_23)
.L_23:
        /*0070*/ 	.word	0x00000000
        /*0074*/ 	.short	0x000a
        /*0076*/ 	.short	0x0050
        /*0078*/ 	.byte	0x00, 0xf4, 0x21, 0x00


	//----- nvinfo : EIATTR_KPARAM_INFO
	.align		4
.L_24:
        /*007c*/ 	.byte	0x04, 0x17
        /*007e*/ 	.short	(.L_26 - .L_25)
.L_25:
        /*0080*/ 	.word	0x00000000
        /*0084*/ 	.short	0x0009
        /*0086*/ 	.short	0x0048
        /*0088*/ 	.byte	0x00, 0xf4, 0x21, 0x00


	//----- nvinfo : EIATTR_KPARAM_INFO
	.align		4
.L_26:
        /*008c*/ 	.byte	0x04, 0x17
        /*008e*/ 	.short	(.L_28 - .L_27)
.L_27:
        /*0090*/ 	.word	0x00000000
        /*0094*/ 	.short	0x0008
        /*0096*/ 	.short	0x0040
        /*0098*/ 	.byte	0x00, 0xf4, 0x21, 0x00


	//----- nvinfo : EIATTR_KPARAM_INFO
	.align		4
.L_28:
        /*009c*/ 	.byte	0x04, 0x17
        /*009e*/ 	.short	(.L_30 - .L_29)
.L_29:
        /*00a0*/ 	.word	0x00000000
        /*00a4*/ 	.short	0x0007
        /*00a6*/ 	.short	0x0038
        /*00a8*/ 	.byte	0x00, 0xf4, 0x21, 0x00


	//----- nvinfo : EIATTR_KPARAM_INFO
	.align		4
.L_30:
        /*00ac*/ 	.byte	0x04, 0x17
        /*00ae*/ 	.short	(.L_32 - .L_31)
.L_31:
        /*00b0*/ 	.word	0x00000000
        /*00b4*/ 	.short	0x0006
        /*00b6*/ 	.short	0x0030
        /*00b8*/ 	.byte	0x00, 0xf4, 0x21, 0x00


	//----- nvinfo : EIATTR_KPARAM_INFO
	.align		4
.L_32:
        /*00bc*/ 	.byte	0x04, 0x17
        /*00be*/ 	.short	(.L_34 - .L_33)
.L_33:
        /*00c0*/ 	.word	0x00000000
        /*00c4*/ 	.short	0x0005
        /*00c6*/ 	.short	0x0028
        /*00c8*/ 	.byte	0x00, 0xf4, 0x21, 0x00


	//----- nvinfo : EIATTR_KPARAM_INFO
	.align		4
.L_34:
        /*00cc*/ 	.byte	0x04, 0x17
        /*00ce*/ 	.short	(.L_36 - .L_35)
.L_35:
        /*00d0*/ 	.word	0x00000000
        /*00d4*/ 	.short	0x0004
        /*00d6*/ 	.short	0x0020
        /*00d8*/ 	.byte	0x00, 0xf4, 0x21, 0x00


	//----- nvinfo : EIATTR_KPARAM_INFO
	.align		4
.L_36:
        /*00dc*/ 	.byte	0x04, 0x17
        /*00de*/ 	.short	(.L_38 - .L_37)
.L_37:
        /*00e0*/ 	.word	0x00000000
        /*00e4*/ 	.short	0x0003
        /*00e6*/ 	.short	0x0018
        /*00e8*/ 	.byte	0x00, 0xf4, 0x21, 0x00


	//----- nvinfo : EIATTR_KPARAM_INFO
	.align		4
.L_38:
        /*00ec*/ 	.byte	0x04, 0x17
        /*00ee*/ 	.short	(.L_40 - .L_39)
.L_39:
        /*00f0*/ 	.word	0x00000000
        /*00f4*/ 	.short	0x0002
        /*00f6*/ 	.short	0x0010
        /*00f8*/ 	.byte	0x00, 0xf4, 0x21, 0x00


	//----- nvinfo : EIATTR_KPARAM_INFO
	.align		4
.L_40:
        /*00fc*/ 	.byte	0x04, 0x17
        /*00fe*/ 	.short	(.L_42 - .L_41)
.L_41:
        /*0100*/ 	.word	0x00000000
        /*0104*/ 	.short	0x0001
        /*0106*/ 	.short	0x0008
        /*0108*/ 	.byte	0x00, 0xf4, 0x21, 0x00


	//----- nvinfo : EIATTR_KPARAM_INFO
	.align		4
.L_42:
        /*010c*/ 	.byte	0x04, 0x17
        /*010e*/ 	.short	(.L_44 - .L_43)
.L_43:
        /*0110*/ 	.word	0x00000000
        /*0114*/ 	.short	0x0000
        /*0116*/ 	.short	0x0000
        /*0118*/ 	.byte	0x00, 0xf4, 0x21, 0x00


	//----- nvinfo : EIATTR_MAXREG_COUNT
	.align		4
.L_44:
        /*011c*/ 	.byte	0x03, 0x1b
        /*011e*/ 	.short	0x0080


	//----- nvinfo : EIATTR_COOP_GROUP_MASK_REGIDS
	.align		4
        /*0120*/ 	.byte	0x04, 0x29
        /*0122*/ 	.short	(.L_46 - .L_45)


	//   ....[0]....
.L_45:
        /*0124*/ 	.word	0xffffffff


	//   ....[1]....
        /*0128*/ 	.word	0xffffffff


	//   ....[2]....
        /*012c*/ 	.word	0xffffffff


	//   ....[3]....
        /*0130*/ 	.word	0xffffffff


	//   ....[4]....
        /*0134*/ 	.word	0xffffffff


	//   ....[5]....
        /*0138*/ 	.word	0xffffffff


	//   ....[6]....
        /*013c*/ 	.word	0xffffffff


	//   ....[7]....
        /*0140*/ 	.word	0xffffffff


	//   ....[8]....
        /*0144*/ 	.word	0xffffffff


	//   ....[9]....
        /*0148*/ 	.word	0xffffffff


	//   ....[10]....
        /*014c*/ 	.word	0xffffffff


	//   ....[11]....
        /*0150*/ 	.word	0xffffffff


	//   ....[12]....
        /*0154*/ 	.word	0xffffffff


	//   ....[13]....
        /*0158*/ 	.word	0xffffffff


	//   ....[14]....
        /*015c*/ 	.word	0xffffffff


	//   ....[15]....
        /*0160*/ 	.word	0xffffffff


	//   ....[16]....
        /*0164*/ 	.word	0xffffffff


	//   ....[17]....
        /*0168*/ 	.word	0xffffffff


	//   ....[18]....
        /*016c*/ 	.word	0xffffffff


	//   ....[19]....
        /*0170*/ 	.word	0xffffffff


	//   ....[20]....
        /*0174*/ 	.word	0xffffffff


	//   ....[21]....
        /*0178*/ 	.word	0xffffffff


	//   ....[22]....
        /*017c*/ 	.word	0xffffffff


	//   ....[23]....
        /*0180*/ 	.word	0xffffffff


	//   ....[24]....
        /*0184*/ 	.word	0xffffffff


	//   ....[25]....
        /*0188*/ 	.word	0xffffffff


	//   ....[26]....
        /*018c*/ 	.word	0xffffffff


	//   ....[27]....
        /*0190*/ 	.word	0xffffffff


	//   ....[28]....
        /*0194*/ 	.word	0xffffffff


	//   ....[29]....
        /*0198*/ 	.word	0xffffffff


	//   ....[30]....
        /*019c*/ 	.word	0xffffffff


	//   ....[31]....
        /*01a0*/ 	.word	0xffffffff


	//   ....[32]....
        /*01a4*/ 	.word	0xffffffff


	//   ....[33]....
        /*01a8*/ 	.word	0xffffffff


	//   ....[34]....
        /*01ac*/ 	.word	0xffffffff


	//   ....[35]....
        /*01b0*/ 	.word	0xffffffff


	//   ....[36]....
        /*01b4*/ 	.word	0xffffffff


	//   ....[37]....
        /*01b8*/ 	.word	0xffffffff


	//   ....[38]....
        /*01bc*/ 	.word	0xffffffff


	//   ....[39]....
        /*01c0*/ 	.word	0xffffffff


	//   ....[40]....
        /*01c4*/ 	.word	0xffffffff


	//   ....[41]....
        /*01c8*/ 	.word	0xffffffff


	//   ....[42]....
        /*01cc*/ 	.word	0xffffffff


	//   ....[43]....
        /*01d0*/ 	.word	0xffffffff


	//   ....[44]....
        /*01d4*/ 	.word	0xffffffff


	//----- nvinfo : EIATTR_COOP_GROUP_INSTR_OFFSETS
	.align		4
.L_46:
        /*01d8*/ 	.byte	0x04, 0x28
        /*01da*/ 	.short	(.L_48 - .L_47)


	//   ....[0]....
.L_47:
        /*01dc*/ 	.word	0x00000640


	//   ....[1]....
        /*01e0*/ 	.word	0x00000890


	//   ....[2]....
        /*01e4*/ 	.word	0x00000900


	//   ....[3]....
        /*01e8*/ 	.word	0x00000940


	//   ....[4]....
        /*01ec*/ 	.word	0x000009b0


	//   ....[5]....
        /*01f0*/ 	.word	0x00000a50


	//   ....[6]....
        /*01f4*/ 	.word	0x00000aa0


	//   ....[7]....
        /*01f8*/ 	.word	0x00000b00


	//   ....[8]....
        /*01fc*/ 	.word	0x00000ba0


	//   ....[9]....
        /*0200*/ 	.word	0x00000bf0


	//   ....[10]....
        /*0204*/ 	.word	0x00000c80


	//   ....[11]....
        /*0208*/ 	.word	0x00000cf0


	//   ....[12]....
        /*020c*/ 	.word	0x00000d50


	//   ....[13]....
        /*0210*/ 	.word	0x00000e20


	//   ....[14]....
        /*0214*/ 	.word	0x00000e60


	//   ....[15]....
        /*0218*/ 	.word	0x00000fc0


	//   ....[16]....
        /*021c*/ 	.word	0x00000fd0


	//   ....[17]....
        /*0220*/ 	.word	0x00000fe0


	//   ....[18]....
        /*0224*/ 	.word	0x00001020


	//   ....[19]....
        /*0228*/ 	.word	0x00001110


	//   ....[20]....
        /*022c*/ 	.word	0x000011b0


	//   ....[21]....
        /*0230*/ 	.word	0x000011e0


	//   ....[22]....
        /*0234*/ 	.word	0x00001270


	//   ....[23]....
        /*0238*/ 	.word	0x000012e0


	//   ....[24]....
        /*023c*/ 	.word	0x00001330


	//   ....[25]....
        /*0240*/ 	.word	0x00001400


	//   ....[26]....
        /*0244*/ 	.word	0x00001440


	//   ....[27]....
        /*0248*/ 	.word	0x00001e30


	//   ....[28]....
        /*024c*/ 	.word	0x00001e70


	//   ....[29]....
        /*0250*/ 	.word	0x00001ee0


	//   ....[30]....
        /*0254*/ 	.word	0x00001fd0


	//   ....[31]....
        /*0258*/ 	.word	0x000020e0


	//   ....[32]....
        /*025c*/ 	.word	0x00002200


	//   ....[33]....
        /*0260*/ 	.word	0x00002250


	//   ....[34]....
        /*0264*/ 	.word	0x00002260


	//   ....[35]....
        /*0268*/ 	.word	0x000022b0


	//   ....[36]....
        /*026c*/ 	.word	0x00002310


	//   ....[37]....
        /*0270*/ 	.word	0x00002330


	//   ....[38]....
        /*0274*/ 	.word	0x00002390


	//   ....[39]....
        /*0278*/ 	.word	0x000023b0


	//   ....[40]....
        /*027c*/ 	.word	0x00002440


	//   ....[41]....
        /*0280*/ 	.word	0x000024d0


	//   ....[42]....
        /*0284*/ 	.word	0x00002520


	//   ....[43]....
        /*0288*/ 	.word	0x00002560


	//   ....[44]....
        /*028c*/ 	.word	0x000025a0


	//----- nvinfo : EIATTR_EXIT_INSTR_OFFSETS
	.align		4
.L_48:
        /*0290*/ 	.byte	0x04, 0x1c
        /*0292*/ 	.short	(.L_50 - .L_49)


	//   ....[0]....
.L_49:
        /*0294*/ 	.word	0x00002f80


	//   ....[1]....
        /*0298*/ 	.word	0x00002fa0


	//----- nvinfo : EIATTR_REQNTID
	.align		4
.L_50:
        /*029c*/ 	.byte	0x04, 0x10
        /*029e*/ 	.short	(.L_52 - .L_51)
.L_51:
        /*02a0*/ 	.word	0x00000200
        /*02a4*/ 	.word	0x00000001
        /*02a8*/ 	.word	0x00000001
.L_52:


//--------------------- .nv.callgraph             --------------------------
	.section	.nv.callgraph,"",@"SHT_CUDA_CALLGRAPH"
	.align	4
	.sectionentsize	8
	.align		4
        /*0000*/ 	.word	0x00000000
	.align		4
        /*0004*/ 	.word	0xffffffff
	.align		4
        /*0008*/ 	.word	0x00000000
	.align		4
        /*000c*/ 	.word	0xfffffffe
	.align		4
        /*0010*/ 	.word	0x00000000
	.align		4
        /*0014*/ 	.word	0xfffffffd
	.align		4
        /*0018*/ 	.word	0x00000000
	.align		4
        /*001c*/ 	.word	0xfffffffc


//--------------------- .nv.rel.action            --------------------------
	.section	.nv.rel.action,"",@"SHT_CUDA_RELOCINFO"
	.align	8
	.sectionentsize	8
        /*0000*/ 	.byte	0x73, 0x00, 0x00, 0x00, 0x00, 0x00, 0x00, 0x00, 0x00, 0x00, 0x00, 0x11, 0x25, 0x00, 0x05, 0x36


//--------------------- .nv.constant4             --------------------------
	.section	.nv.constant4,"a",@progbits
	.align	8
	.align		8
.nv.constant4:
        /*0000*/ 	.dword	_$_str


//--------------------- .nv.constant0.triton_red_fused__to_copy_add_amax_amin_clamp_mul_native_layer_norm_reciprocal_1 --------------------------
	.section	.nv.constant0.triton_red_fused__to_copy_add_amax_amin_clamp_mul_native_layer_norm_reciprocal_1,"a",@progbits
	.sectionflags	@""
	.align	4
.nv.constant0.triton_red_fused__to_copy_add_amax_amin_clamp_mul_native_layer_norm_reciprocal_1:
	.zero		472


//--------------------- .text.triton_red_fused__to_copy_add_amax_amin_clamp_mul_native_layer_norm_reciprocal_1 --------------------------
	.section	.text.triton_red_fused__to_copy_add_amax_amin_clamp_mul_native_layer_norm_reciprocal_1,"ax",@progbits
	.sectionflags	@"SHF_BARRIERS=1"
	.sectioninfo	@"SHI_REGISTERS=40"
	.align	128
        .global         triton_red_fused__to_copy_add_amax_amin_clamp_mul_native_layer_norm_reciprocal_1
        .type           triton_red_fused__to_copy_add_amax_amin_clamp_mul_native_layer_norm_reciprocal_1,@function
        .size           triton_red_fused__to_copy_add_amax_amin_clamp_mul_native_layer_norm_reciprocal_1,(.L_x_1 - triton_red_fused__to_copy_add_amax_amin_clamp_mul_native_layer_norm_reciprocal_1)
        .other          triton_red_fused__to_copy_add_amax_amin_clamp_mul_native_layer_norm_reciprocal_1,@"STO_CUDA_ENTRY STV_DEFAULT"
triton_red_fused__to_copy_add_amax_amin_clamp_mul_native_layer_norm_reciprocal_1:
.text.triton_red_fused__to_copy_add_amax_amin_clamp_mul_native_layer_norm_reciprocal_1:
[----:B------:R-:W-:Y:S02]  /*0000*/  IMAD.MOV.U32 R1, RZ, RZ, c[0x0][0x28] ;  /* 0x00000a00ff017624 */ /* 0x000fe400078e00ff */
[----:B------:R-:W0:Y:S01]  /*0010*/  S2R R34, SR_TID.X ;  /* 0x0000000000227919 */ /* 0x000e220000002100 */
[----:B------:R-:W-:Y:S01]  /*0020*/  IMAD.MOV.U32 R3, RZ, RZ, 0x2 ;  /* 0x00000002ff037424 */ /* 0x000fe200078e00ff */
[----:B------:R-:W-:Y:S01]  /*0030*/  CS2R R4, SRZ ;  /* 0x0000000000047805 */ /* 0x000fe2000001ff00 */
[----:B------:R-:W-:Y:S01]  /*0040*/  CS2R R6, SRZ ;  /* 0x0000000000067805 */ /* 0x000fe2000001ff00 */
[----:B------:R-:W1:Y:S01]  /*0050*/  S2R R2, SR_CTAID.X ;  /* 0x0000000000027919 */ /* 0x000e620000002500 */
[----:B------:R-:W-:Y:S01]  /*0060*/  ULDC.64 UR4, c[0x0][0x118] ;  /* 0x0000460000047ab9 */ /* 0x000fe20000000a00 */
[----:B0-----:R-:W-:Y:S01]  /*0070*/  IMAD.SHL.U32 R28, R34, 0x8, RZ ;  /* 0x00000008221c7824 */ /* 0x001fe200078e00ff */
[----:B-1----:R-:W-:-:S04]  /*0080*/  ISETP.GE.AND P0, PT, R2, 0xe10, PT ;  /* 0x00000e100200780c */ /* 0x002fc80003f06270 */
[----:B------:R-:W-:-:S04]  /*0090*/  LOP3.LUT R28, R28, 0xff8, RZ, 0xc0, !PT ;  /* 0x00000ff81c1c7812 */ /* 0x000fc800078ec0ff */
[----:B------:R-:W-:Y:S01]  /*00a0*/  ISETP.LT.U32.AND P0, PT, R28, 0xc00, !P0 ;  /* 0x00000c001c00780c */ /* 0x000fe20004701070 */
[----:B------:R-:W-:-:S04]  /*00b0*/  IMAD R0, R2, 0xc00, R28 ;  /* 0x00000c0002007824 */ /* 0x000fc800078e021c */
[----:B------:R-:W-:-:S08]  /*00c0*/  IMAD.WIDE R32, R0, R3, c[0x0][0x160] ;  /* 0x0000580000207625 */ /* 0x000fd000078e0203 */
[----:B------:R-:W2:Y:S01]  /*00d0*/  @P0 LDG.E.EL.128 R4, [R32.64] ;  /* 0x0000000420040981 */ /* 0x000ea2000c2e1d00 */
[----:B------:R-:W-:Y:S02]  /*00e0*/  FSEL R22, RZ, 2, !P0 ;  /* 0x40000000ff167808 */ /* 0x000fe40004000000 */
[----:B------:R-:W-:Y:S02]  /*00f0*/  FSEL R15, RZ, 4, !P0 ;  /* 0x40800000ff0f7808 */ /* 0x000fe40004000000 */
[C---:B------:R-:W-:Y:S01]  /*0100*/  FSETP.GEU.AND P6, PT, R22.reuse, 1.175494350822287508e-38, PT ;  /* 0x008000001600780b */ /* 0x040fe20003fce000 */
[----:B------:R-:W-:Y:S01]  /*0110*/  FMUL R11, R22, 16777216 ;  /* 0x4b800000160b7820 */ /* 0x000fe20000400000 */
[----:B------:R-:W-:Y:S01]  /*0120*/  FSEL R13, RZ, 3, !P0 ;  /* 0x40400000ff0d7808 */ /* 0x000fe20004000000 */
[C---:B------:R-:W-:Y:S01]  /*0130*/  FMUL R16, R15.reuse, 16777216 ;  /* 0x4b8000000f107820 */ /* 0x040fe20000400000 */
[----:B------:R-:W-:Y:S02]  /*0140*/  FSETP.GEU.AND P4, PT, R15, 1.175494350822287508e-38, PT ;  /* 0x008000000f00780b */ /* 0x000fe40003f8e000 */
[----:B------:R-:W-:Y:S01]  /*0150*/  FSEL R11, R11, R22, !P6 ;  /* 0x000000160b0b7208 */ /* 0x000fe20007000000 */
[----:B------:R-:W-:Y:S01]  /*0160*/  FMUL R12, R13, 16777216 ;  /* 0x4b8000000d0c7820 */ /* 0x000fe20000400000 */
[----:B------:R-:W-:-:S02]  /*0170*/  FSEL R14, RZ, 5, !P0 ;  /* 0x40a00000ff0e7808 */ /* 0x000fc40004000000 */
[----:B------:R-:W-:Y:S01]  /*0180*/  FSEL R16, R16, R15, !P4 ;  /* 0x0000000f10107208 */ /* 0x000fe20006000000 */
[----:B------:R0:W1:Y:S01]  /*0190*/  MUFU.RCP R25, R11 ;  /* 0x0000000b00197308 */ /* 0x0000620000001000 */
[----:B------:R-:W-:Y:S01]  /*01a0*/  FSEL R24, RZ, 1, !P0 ;  /* 0x3f800000ff187808 */ /* 0x000fe20004000000 */
[C---:B------:R-:W-:Y:S01]  /*01b0*/  FMUL R17, R14.reuse, 16777216 ;  /* 0x4b8000000e117820 */ /* 0x040fe20000400000 */
[----:B------:R-:W-:Y:S02]  /*01c0*/  FSETP.GEU.AND P5, PT, R13, 1.175494350822287508e-38, PT ;  /* 0x008000000d00780b */ /* 0x000fe40003fae000 */
[----:B------:R-:W-:Y:S01]  /*01d0*/  FSETP.GEU.AND P3, PT, R14, 1.175494350822287508e-38, PT ;  /* 0x008000000e00780b */ /* 0x000fe20003f6e000 */
[----:B------:R-:W-:Y:S01]  /*01e0*/  FMUL R19, R24, 16777216 ;  /* 0x4b80000018137820 */ /* 0x000fe20000400000 */
[----:B------:R-:W-:Y:S01]  /*01f0*/  FSEL R12, R12, R13, !P5 ;  /* 0x0000000d0c0c7208 */ /* 0x000fe20006800000 */
[----:B------:R3:W-:Y:S01]  /*0200*/  MUFU.RCP R18, R16 ;  /* 0x0000001000127308 */ /* 0x0007e20000001000 */
[----:B0-----:R-:W-:-:S02]  /*0210*/  FSEL R11, RZ, 6, !P0 ;  /* 0x40c00000ff0b7808 */ /* 0x001fc40004000000 */
[----:B------:R-:W-:Y:S02]  /*0220*/  FSEL R17, R17, R14, !P3 ;  /* 0x0000000e11117208 */ /* 0x000fe40005800000 */
[C---:B------:R-:W-:Y:S01]  /*0230*/  FSETP.GEU.AND P2, PT, R11.reuse, 1.175494350822287508e-38, PT ;  /* 0x008000000b00780b */ /* 0x040fe20003f4e000 */
[----:B------:R-:W-:Y:S01]  /*0240*/  FMUL R20, R11, 16777216 ;  /* 0x4b8000000b147820 */ /* 0x000fe20000400000 */
[----:B------:R-:W-:Y:S01]  /*0250*/  FSEL R26, R19, R24, !P6 ;  /* 0x00000018131a7208 */ /* 0x000fe20007000000 */
[----:B------:R0:W4:Y:S01]  /*0260*/  MUFU.RCP R23, R12 ;  /* 0x0000000c00177308 */ /* 0x0001220000001000 */
[----:B---3--:R-:W-:Y:S02]  /*0270*/  FSEL R16, RZ, 8, !P0 ;  /* 0x41000000ff107808 */ /* 0x008fe40004000000 */
[----:B------:R-:W-:Y:S01]  /*0280*/  FSEL R20, R20, R11, !P2 ;  /* 0x0000000b14147208 */ /* 0x000fe20005000000 */
[----:B-1----:R-:W-:Y:S01]  /*0290*/  FMUL R25, R25, R26 ;  /* 0x0000001a19197220 */ /* 0x002fe20000400000 */
[C---:B------:R-:W-:Y:S01]  /*02a0*/  FSETP.GEU.AND P6, PT, R16.reuse, 1.175494350822287508e-38, PT ;  /* 0x008000001000780b */ /* 0x040fe20003fce000 */
[----:B------:R-:W-:Y:S01]  /*02b0*/  FMUL R27, R16, 16777216 ;  /* 0x4b800000101b7820 */ /* 0x000fe20000400000 */
[----:B------:R-:W-:Y:S01]  /*02c0*/  FSEL R30, R19, R24, !P5 ;  /* 0x00000018131e7208 */ /* 0x000fe20006800000 */
[----:B------:R-:W1:Y:S01]  /*02d0*/  MUFU.RCP R17, R17 ;  /* 0x0000001100117308 */ /* 0x000e620000001000 */
[----:B0-----:R-:W-:-:S02]  /*02e0*/  FSEL R12, RZ, 7, !P0 ;  /* 0x40e00000ff0c7808 */ /* 0x001fc40004000000 */
[----:B------:R-:W-:Y:S02]  /*02f0*/  FSEL R29, R27, R16, !P6 ;  /* 0x000000101b1d7208 */ /* 0x000fe40007000000 */
[----:B------:R-:W-:Y:S01]  /*0300*/  FSEL R27, R19, R24, !P4 ;  /* 0x00000018131b7208 */ /* 0x000fe20006000000 */
[C---:B------:R-:W-:Y:S01]  /*0310*/  FMUL R21, R12.reuse, 16777216 ;  /* 0x4b8000000c157820 */ /* 0x040fe20000400000 */
[----:B------:R-:W-:Y:S01]  /*0320*/  FSETP.GEU.AND P1, PT, R12, 1.175494350822287508e-38, PT ;  /* 0x008000000c00780b */ /* 0x000fe20003f2e000 */
[----:B------:R-:W0:Y:S01]  /*0330*/  MUFU.RCP R20, R20 ;  /* 0x0000001400147308 */ /* 0x000e220000001000 */
[----:B----4-:R-:W-:Y:S01]  /*0340*/  FMUL R23, R23, R30 ;  /* 0x0000001e17177220 */ /* 0x010fe20000400000 */
[CC--:B------:R-:W-:Y:S01]  /*0350*/  FSEL R30, R19.reuse, R24.reuse, !P3 ;  /* 0x00000018131e7208 */ /* 0x0c0fe20005800000 */
[----:B------:R-:W-:Y:S01]  /*0360*/  FMUL R18, R18, R27 ;  /* 0x0000001b12127220 */ /* 0x000fe20000400000 */
[CC--:B------:R-:W-:Y:S02]  /*0370*/  FSEL R27, R19.reuse, R24.reuse, !P2 ;  /* 0x00000018131b7208 */ /* 0x0c0fe40005000000 */
[----:B------:R-:W-:-:S02]  /*0380*/  FSEL R31, R19, R24, !P6 ;  /* 0x00000018131f7208 */ /* 0x000fc40007000000 */
[----:B------:R-:W3:Y:S01]  /*0390*/  MUFU.RCP R26, R29 ;  /* 0x0000001d001a7308 */ /* 0x000ee20000001000 */
[----:B-1----:R-:W-:Y:S01]  /*03a0*/  FMUL R17, R17, R30 ;  /* 0x0000001e11117220 */ /* 0x002fe20000400000 */
[----:B------:R-:W-:Y:S02]  /*03b0*/  FSEL R30, R19, R24, !P1 ;  /* 0x00000018131e7208 */ /* 0x000fe40004800000 */
[----:B------:R-:W-:Y:S02]  /*03c0*/  FSEL R21, R21, R12, !P1 ;  /* 0x0000000c15157208 */ /* 0x000fe40004800000 */
[----:B------:R-:W-:Y:S01]  /*03d0*/  FSETP.NEU.AND P1, PT, R22, RZ, PT ;  /* 0x000000ff1600720b */ /* 0x000fe20003f2d000 */
[----:B0-----:R-:W-:Y:S01]  /*03e0*/  FMUL R19, R20, R27 ;  /* 0x0000001b14137220 */ /* 0x001fe20000400000 */
[----:B------:R-:W-:Y:S02]  /*03f0*/  FSETP.NEU.AND P2, PT, R14, RZ, PT ;  /* 0x000000ff0e00720b */ /* 0x000fe40003f4d000 */
[----:B------:R-:W0:Y:S02]  /*0400*/  MUFU.RCP R21, R21 ;  /* 0x0000001500157308 */ /* 0x000e240000001000 */
[----:B------:R-:W-:-:S02]  /*0410*/  FSEL R17, R17, RZ, P2 ;  /* 0x000000ff11117208 */ /* 0x000fc40001000000 */
[----:B------:R-:W-:Y:S01]  /*0420*/  FSETP.NEU.AND P2, PT, R16, RZ, PT ;  /* 0x000000ff1000720b */ /* 0x000fe20003f4d000 */
[----:B---3--:R-:W-:-:S05]  /*0430*/  FMUL R20, R26, R31 ;  /* 0x0000001f1a147220 */ /* 0x008fca0000400000 */
[----:B------:R-:W-:Y:S01]  /*0440*/  FSEL R20, R20, RZ, P2 ;  /* 0x000000ff14147208 */ /* 0x000fe20001000000 */
[----:B0-----:R-:W-:Y:S01]  /*0450*/  FMUL R21, R21, R30 ;  /* 0x0000001e15157220 */ /* 0x001fe20000400000 */
[----:B------:R-:W-:Y:S01]  /*0460*/  IMAD.WIDE.U32 R30, R28, R3, c[0x0][0x170] ;  /* 0x00005c001c1e7625 */ /* 0x000fe200078e0003 */
[----:B--2---:R-:W-:-:S03]  /*0470*/  PRMT R26, R4, 0x7632, R26 ;  /* 0x00007632041a7816 */ /* 0x004fc6000000001a */
[----:B------:R-:W-:Y:S02]  /*0480*/  IMAD.U32 R4, R4, 0x10000, RZ ;  /* 0x0001000004047824 */ /* 0x000fe400078e00ff */
[----:B------:R-:W-:-:S03]  /*0490*/  IMAD.U32 R26, R26, 0x10000, RZ ;  /* 0x000100001a1a7824 */ /* 0x000fc600078e00ff */
[----:B------:R-:W-:Y:S02]  /*04a0*/  FSEL R27, R4, RZ, P0 ;  /* 0x000000ff041b7208 */ /* 0x000fe40000000000 */
[----:B------:R-:W-:Y:S02]  /*04b0*/  FSEL R4, R25, RZ, P1 ;  /* 0x000000ff19047208 */ /* 0x000fe40000800000 */
[----:B------:R-:W-:Y:S02]  /*04c0*/  FSEL R26, R26, RZ, P0 ;  /* 0x000000ff1a1a7208 */ /* 0x000fe40000000000 */
[----:B------:R-:W-:-:S03]  /*04d0*/  FSETP.NEU.AND P1, PT, R13, RZ, PT ;  /* 0x000000ff0d00720b */ /* 0x000fc60003f2d000 */
[----:B------:R-:W-:Y:S01]  /*04e0*/  FADD R26, -R27, R26 ;  /* 0x0000001a1b1a7221 */ /* 0x000fe20000000100 */
[----:B------:R-:W-:Y:S02]  /*04f0*/  FSEL R23, R23, RZ, P1 ;  /* 0x000000ff17177208 */ /* 0x000fe40000800000 */
[----:B------:R-:W-:Y:S01]  /*0500*/  FSETP.NEU.AND P1, PT, R15, RZ, PT ;  /* 0x000000ff0f00720b */ /* 0x000fe20003f2d000 */
[C---:B------:R-:W-:Y:S01]  /*0510*/  FMUL R29, R26.reuse, R26 ;  /* 0x0000001a1a1d7220 */ /* 0x040fe20000400000 */
[----:B------:R-:W-:-:S03]  /*0520*/  FFMA R25, R26, R4, R27 ;  /* 0x000000041a197223 */ /* 0x000fc6000000001b */
[----:B------:R-:W-:Y:S01]  /*0530*/  FMUL R29, R24, R29 ;  /* 0x0000001d181d7220 */ /* 0x000fe20000400000 */
[C---:B------:R-:W-:Y:S01]  /*0540*/  IMAD.U32 R24, R5.reuse, 0x10000, RZ ;  /* 0x0001000005187824 */ /* 0x040fe200078e00ff */
[----:B------:R-:W-:Y:S02]  /*0550*/  PRMT R5, R5, 0x7632, R5 ;  /* 0x0000763205057816 */ /* 0x000fe40000000005 */
[----:B------:R-:W-:Y:S01]  /*0560*/  FFMA R4, R4, R29, RZ ;  /* 0x0000001d04047223 */ /* 0x000fe200000000ff */
[----:B------:R-:W-:Y:S01]  /*0570*/  IMAD.MOV.U32 R29, RZ, RZ, 0x4 ;  /* 0x00000004ff1d7424 */ /* 0x000fe200078e00ff */
[----:B------:R-:W-:Y:S01]  /*0580*/  FSEL R24, R24, RZ, P0 ;  /* 0x000000ff18187208 */ /* 0x000fe20000000000 */
[----:B------:R-:W-:-:S04]  /*0590*/  IMAD.U32 R5, R5, 0x10000, RZ ;  /* 0x0001000005057824 */ /* 0x000fc800078e00ff */
[----:B------:R-:W-:-:S04]  /*05a0*/  FADD R24, R24, -R25 ;  /* 0x8000001918187221 */ /* 0x000fc80000000000 */
[C---:B------:R-:W-:Y:S01]  /*05b0*/  FMUL R27, R24.reuse, R24 ;  /* 0x00000018181b7220 */ /* 0x040fe20000400000 */
[----:B------:R-:W-:Y:S01]  /*05c0*/  FFMA R25, R24, R23, R25 ;  /* 0x0000001718197223 */ /* 0x000fe20000000019 */
[----:B------:R-:W-:Y:S02]  /*05d0*/  FSEL R24, R5, RZ, P0 ;  /* 0x000000ff05187208 */ /* 0x000fe40000000000 */
[----:B------:R-:W-:Y:S01]  /*05e0*/  FMUL R27, R22, R27 ;  /* 0x0000001b161b7220 */ /* 0x000fe20000400000 */
[C---:B------:R-:W-:Y:S01]  /*05f0*/  IMAD.U32 R22, R6.reuse, 0x10000, RZ ;  /* 0x0001000006167824 */ /* 0x040fe200078e00ff */
[----:B------:R-:W-:Y:S01]  /*0600*/  PRMT R6, R6, 0x7632, R6 ;  /* 0x0000763206067816 */ /* 0x000fe20000000006 */
[--C-:B------:R-:W-:Y:S01]  /*0610*/  FADD R24, R24, -R25.reuse ;  /* 0x8000001918187221 */ /* 0x100fe20000000000 */
[----:B------:R-:W-:Y:S01]  /*0620*/  FFMA R4, R23, R27, R4 ;  /* 0x0000001b17047223 */ /* 0x000fe20000000004 */
[----:B------:R-:W-:Y:S01]  /*0630*/  FSEL R23, R18, RZ, P1 ;  /* 0x000000ff12177208 */ /* 0x000fe20000800000 */
[----:B------:R-:W0:Y:S01]  /*0640*/  SHFL.BFLY PT, R5, R16, 0x10, 0x1f ;  /* 0x0e001f0010057f89 */ /* 0x000e2200000e0000 */
[----:B------:R-:W-:Y:S01]  /*0650*/  FSEL R22, R22, RZ, P0 ;  /* 0x000000ff16167208 */ /* 0x000fe20000000000 */
[----:B------:R-:W-:Y:S01]  /*0660*/  IMAD.U32 R6, R6, 0x10000, RZ ;  /* 0x0001000006067824 */ /* 0x000fe200078e00ff */
[----:B------:R-:W-:Y:S01]  /*0670*/  FSETP.NEU.AND P1, PT, R11, RZ, PT ;  /* 0x000000ff0b00720b */ /* 0x000fe20003f2d000 */
[C---:B------:R-:W-:Y:S01]  /*0680*/  FFMA R25, R24.reuse, R23, R25 ;  /* 0x0000001718197223 */ /* 0x040fe20000000019 */
[----:B------:R-:W-:-:S02]  /*0690*/  FMUL R24, R24, R24 ;  /* 0x0000001818187220 */ /* 0x000fc40000400000 */
[----:B------:R-:W-:Y:S01]  /*06a0*/  FSEL R19, R19, RZ, P1 ;  /* 0x000000ff13137208 */ /* 0x000fe20000800000 */
[--C-:B------:R-:W-:Y:S01]  /*06b0*/  FADD R22, R22, -R25.reuse ;  /* 0x8000001916167221 */ /* 0x100fe20000000000 */
[----:B------:R-:W-:Y:S01]  /*06c0*/  FMUL R24, R13, R24 ;  /* 0x000000180d187220 */ /* 0x000fe20000400000 */
[----:B------:R-:W-:Y:S01]  /*06d0*/  FSEL R13, R6, RZ, P0 ;  /* 0x000000ff060d7208 */ /* 0x000fe20000000000 */
[----:B------:R-:W-:Y:S01]  /*06e0*/  IMAD.U32 R6, R7, 0x10000, RZ ;  /* 0x0001000007067824 */ /* 0x000fe200078e00ff */
[C---:B------:R-:W-:Y:S01]  /*06f0*/  FFMA R18, R22.reuse, R17, R25 ;  /* 0x0000001116127223 */ /* 0x040fe20000000019 */
[----:B------:R-:W-:Y:S01]  /*0700*/  FMUL R22, R22, R22 ;  /* 0x0000001616167220 */ /* 0x000fe20000400000 */
[----:B------:R-:W-:Y:S01]  /*0710*/  FFMA R4, R23, R24, R4 ;  /* 0x0000001817047223 */ /* 0x000fe20000000004 */
[----:B------:R-:W-:Y:S01]  /*0720*/  PRMT R7, R7, 0x7632, R7 ;  /* 0x0000763207077816 */ /* 0x000fe20000000007 */
[----:B------:R-:W-:Y:S01]  /*0730*/  FADD R13, R13, -R18 ;  /* 0x800000120d0d7221 */ /* 0x000fe20000000000 */
[----:B------:R-:W-:Y:S01]  /*0740*/  FMUL R22, R15, R22 ;  /* 0x000000160f167220 */ /* 0x000fe20000400000 */
[----:B------:R-:W-:-:S02]  /*0750*/  FSEL R6, R6, RZ, P0 ;  /* 0x000000ff06067208 */ /* 0x000fc40000000000 */
[----:B------:R-:W-:Y:S01]  /*0760*/  FMUL R15, R13, R13 ;  /* 0x0000000d0d0f7220 */ /* 0x000fe20000400000 */
[----:B------:R-:W-:Y:S01]  /*0770*/  FFMA R4, R17, R22, R4 ;  /* 0x0000001611047223 */ /* 0x000fe20000000004 */
[----:B------:R-:W-:Y:S01]  /*0780*/  FFMA R13, R13, R19, R18 ;  /* 0x000000130d0d7223 */ /* 0x000fe20000000012 */
[----:B------:R-:W-:Y:S01]  /*0790*/  FSETP.NEU.AND P1, PT, R12, RZ, PT ;  /* 0x000000ff0c00720b */ /* 0x000fe20003f2d000 */
[----:B------:R-:W-:Y:S01]  /*07a0*/  FMUL R15, R14, R15 ;  /* 0x0000000f0e0f7220 */ /* 0x000fe20000400000 */
[----:B------:R-:W-:Y:S01]  /*07b0*/  IMAD.U32 R7, R7, 0x10000, RZ ;  /* 0x0001000007077824 */ /* 0x000fe200078e00ff */
[----:B------:R-:W-:Y:S01]  /*07c0*/  FADD R6, R6, -R13 ;  /* 0x8000000d06067221 */ /* 0x000fe20000000000 */
[----:B------:R-:W-:Y:S01]  /*07d0*/  FSEL R14, R21, RZ, P1 ;  /* 0x000000ff150e7208 */ /* 0x000fe20000800000 */
[----:B------:R-:W-:Y:S01]  /*07e0*/  FFMA R15, R19, R15, R4 ;  /* 0x0000000f130f7223 */ /* 0x000fe20000000004 */
[----:B0-----:R-:W-:Y:S01]  /*07f0*/  FADD R4, R16, R5 ;  /* 0x0000000510047221 */ /* 0x001fe20000000000 */
[C---:B------:R-:W-:Y:S01]  /*0800*/  FMUL R18, R6.reuse, R6 ;  /* 0x0000000606127220 */ /* 0x040fe20000400000 */
[----:B------:R-:W-:Y:S01]  /*0810*/  FSEL R7, R7, RZ, P0 ;  /* 0x000000ff07077208 */ /* 0x000fe20000000000 */
[----:B------:R-:W-:Y:S01]  /*0820*/  FFMA R6, R6, R14, R13 ;  /* 0x0000000e06067223 */ /* 0x000fe2000000000d */
[C---:B------:R-:W-:Y:S01]  /*0830*/  FMUL R17, R4.reuse, 0.25 ;  /* 0x3e80000004117820 */ /* 0x040fe20000400000 */
[C---:B------:R-:W-:Y:S01]  /*0840*/  FSETP.GEU.AND P3, PT, |R4|.reuse, 1.175494350822287508e-38, PT ;  /* 0x008000000400780b */ /* 0x040fe20003f6e200 */
[----:B------:R-:W-:Y:S01]  /*0850*/  FMUL R18, R11, R18 ;  /* 0x000000120b127220 */ /* 0x000fe20000400000 */
[C---:B------:R-:W-:Y:S01]  /*0860*/  FSETP.GT.AND P1, PT, |R4|.reuse, 8.50705917302346158658e+37, PT ;  /* 0x7e8000000400780b */ /* 0x040fe20003f24200 */
[--C-:B------:R-:W-:Y:S01]  /*0870*/  FADD R11, R7, -R6.reuse ;  /* 0x80000006070b7221 */ /* 0x100fe20000000000 */
[----:B------:R-:W-:Y:S01]  /*0880*/  FSETP.NEU.AND P2, PT, R4, RZ, PT ;  /* 0x000000ff0400720b */ /* 0x000fe20003f4d000 */
[----:B------:R-:W0:Y:S01]  /*0890*/  SHFL.BFLY PT, R7, R4, 0x8, 0x1f ;  /* 0x0d001f0004077f89 */ /* 0x000e2200000e0000 */
[----:B------:R-:W-:Y:S01]  /*08a0*/  FSEL R17, R17, R4, P1 ;  /* 0x0000000411117208 */ /* 0x000fe20000800000 */
[C---:B------:R-:W-:Y:S01]  /*08b0*/  FMUL R13, R11.reuse, R11 ;  /* 0x0000000b0b0d7220 */ /* 0x040fe20000400000 */
[----:B------:R-:W-:Y:S01]  /*08c0*/  FFMA R11, R11, R20, R6 ;  /* 0x000000140b0b7223 */ /* 0x000fe20000000006 */
[----:B------:R-:W-:-:S02]  /*08d0*/  FFMA R15, R14, R18, R15 ;  /* 0x000000120e0f7223 */ /* 0x000fc4000000000f */
[----:B------:R-:W-:Y:S02]  /*08e0*/  FMUL R13, R12, R13 ;  /* 0x0000000d0c0d7220 */ /* 0x000fe40000400000 */
[----:B------:R-:W-:Y:S01]  /*08f0*/  @!P3 FMUL R17, R17, 16777216 ;  /* 0x4b8000001111b820 */ /* 0x000fe20000400000 */
[----:B------:R-:W1:Y:S01]  /*0900*/  SHFL.BFLY PT, R12, R11, 0x10, 0x1f ;  /* 0x0e001f000b0c7f89 */ /* 0x000e6200000e0000 */
[----:B------:R-:W-:Y:S01]  /*0910*/  FFMA R13, R20, R13, R15 ;  /* 0x0000000d140d7223 */ /* 0x000fe2000000000f */
[----:B------:R-:W-:Y:S01]  /*0920*/  @P1 FMUL R5, R5, 0.25 ;  /* 0x3e80000005051820 */ /* 0x000fe20000400000 */
[----:B------:R-:W2:Y:S03]  /*0930*/  MUFU.RCP R18, R17 ;  /* 0x0000001100127308 */ /* 0x000ea60000001000 */
[----:B------:R-:W3:Y:S01]  /*0940*/  SHFL.BFLY PT, R14, R13, 0x10, 0x1f ;  /* 0x0e001f000d0e7f89 */ /* 0x000ee200000e0000 */
[----:B------:R-:W-:Y:S01]  /*0950*/  @!P3 FMUL R5, R5, 16777216 ;  /* 0x4b8000000505b820 */ /* 0x000fe20000400000 */
[----:B0-----:R-:W-:-:S03]  /*0960*/  FADD R6, R4, R7 ;  /* 0x0000000704067221 */ /* 0x001fc60000000000 */
[----:B--2---:R-:W-:Y:S02]  /*0970*/  FMUL R18, R18, R5 ;  /* 0x0000000512127220 */ /* 0x004fe40000400000 */
[C---:B------:R-:W-:Y:S01]  /*0980*/  FSETP.GEU.AND P3, PT, |R6|.reuse, 1.175494350822287508e-38, PT ;  /* 0x008000000600780b */ /* 0x040fe20003f6e200 */
[C---:B------:R-:W-:Y:S01]  /*0990*/  FMUL R15, R6.reuse, 0.25 ;  /* 0x3e800000060f7820 */ /* 0x040fe20000400000 */
[----:B------:R-:W-:Y:S01]  /*09a0*/  FSETP.GT.AND P1, PT, |R6|, 8.50705917302346158658e+37, PT ;  /* 0x7e8000000600780b */ /* 0x000fe20003f24200 */
[----:B------:R-:W0:Y:S01]  /*09b0*/  SHFL.BFLY PT, R5, R6, 0x4, 0x1f ;  /* 0x0c801f0006057f89 */ /* 0x000e2200000e0000 */
[----:B------:R-:W-:Y:S01]  /*09c0*/  FSEL R18, R18, RZ, P2 ;  /* 0x000000ff12127208 */ /* 0x000fe20001000000 */
[----:B-1----:R-:W-:Y:S01]  /*09d0*/  FADD R12, -R11, R12 ;  /* 0x0000000c0b0c7221 */ /* 0x002fe20000000100 */
[----:B------:R-:W-:Y:S02]  /*09e0*/  FSEL R19, R15, R6, P1 ;  /* 0x000000060f137208 */ /* 0x000fe40000800000 */
[----:B------:R-:W-:Y:S01]  /*09f0*/  FSETP.NEU.AND P2, PT, R6, RZ, PT ;  /* 0x000000ff0600720b */ /* 0x000fe20003f4d000 */
[C---:B------:R-:W-:Y:S01]  /*0a00*/  FFMA R15, R12.reuse, R18, R11 ;  /* 0x000000120c0f7223 */ /* 0x040fe2000000000b */
[----:B------:R-:W-:Y:S01]  /*0a10*/  FMUL R17, R12, R12 ;  /* 0x0000000c0c117220 */ /* 0x000fe20000400000 */
[----:B---3--:R-:W-:-:S02]  /*0a20*/  FADD R13, R13, R14 ;  /* 0x0000000e0d0d7221 */ /* 0x008fc40000000000 */
[----:B------:R-:W-:Y:S01]  /*0a30*/  @!P3 FMUL R19, R19, 16777216 ;  /* 0x4b8000001313b820 */ /* 0x000fe20000400000 */
[----:B------:R-:W-:Y:S01]  /*0a40*/  FMUL R17, R16, R17 ;  /* 0x0000001110117220 */ /* 0x000fe20000400000 */
[----:B------:R-:W1:Y:S01]  /*0a50*/  SHFL.BFLY PT, R14, R15, 0x8, 0x1f ;  /* 0x0d001f000f0e7f89 */ /* 0x000e6200000e0000 */
[----:B------:R-:W-:Y:S01]  /*0a60*/  @P1 FMUL R7, R7, 0.25 ;  /* 0x3e80000007071820 */ /* 0x000fe20000400000 */
[----:B------:R-:W2:Y:S01]  /*0a70*/  MUFU.RCP R12, R19 ;  /* 0x00000013000c7308 */ /* 0x000ea20000001000 */
[----:B------:R-:W-:Y:S02]  /*0a80*/  FFMA R13, R18, R17, R13 ;  /* 0x00000011120d7223 */ /* 0x000fe4000000000d */
[----:B------:R-:W-:-:S03]  /*0a90*/  @!P3 FMUL R7, R7, 16777216 ;  /* 0x4b8000000707b820 */ /* 0x000fc60000400000 */
[----:B------:R-:W3:Y:S01]  /*0aa0*/  SHFL.BFLY PT, R16, R13, 0x8, 0x1f ;  /* 0x0d001f000d107f89 */ /* 0x000ee200000e0000 */
[----:B0-----:R-:W-:-:S04]  /*0ab0*/  FADD R11, R6, R5 ;  /* 0x00000005060b7221 */ /* 0x001fc80000000000 */
[C---:B------:R-:W-:Y:S01]  /*0ac0*/  FMUL R18, R11.reuse, 0.25 ;  /* 0x3e8000000b127820 */ /* 0x040fe20000400000 */
[C---:B------:R-:W-:Y:S01]  /*0ad0*/  FSETP.GEU.AND P3, PT, |R11|.reuse, 1.175494350822287508e-38, PT ;  /* 0x008000000b00780b */ /* 0x040fe20003f6e200 */
[----:B--2---:R-:W-:Y:S01]  /*0ae0*/  FMUL R7, R12, R7 ;  /* 0x000000070c077220 */ /* 0x004fe20000400000 */
[----:B------:R-:W-:Y:S01]  /*0af0*/  FSETP.GT.AND P1, PT, |R11|, 8.50705917302346158658e+37, PT ;  /* 0x7e8000000b00780b */ /* 0x000fe20003f24200 */
[----:B------:R-:W0:Y:S03]  /*0b00*/  SHFL.BFLY PT, R12, R11, 0x2, 0x1f ;  /* 0x0c401f000b0c7f89 */ /* 0x000e2600000e0000 */
[----:B------:R-:W-:Y:S01]  /*0b10*/  FSEL R7, R7, RZ, P2 ;  /* 0x000000ff07077208 */ /* 0x000fe20001000000 */
[----:B-1----:R-:W-:Y:S01]  /*0b20*/  FADD R14, -R15, R14 ;  /* 0x0000000e0f0e7221 */ /* 0x002fe20000000100 */
[----:B------:R-:W-:Y:S02]  /*0b30*/  FSEL R18, R18, R11, P1 ;  /* 0x0000000b12127208 */ /* 0x000fe40000800000 */
[----:B------:R-:W-:Y:S01]  /*0b40*/  FSETP.NEU.AND P2, PT, R11, RZ, PT ;  /* 0x000000ff0b00720b */ /* 0x000fe20003f4d000 */
[C---:B------:R-:W-:Y:S01]  /*0b50*/  FMUL R17, R14.reuse, R14 ;  /* 0x0000000e0e117220 */ /* 0x040fe20000400000 */
[----:B------:R-:W-:Y:S01]  /*0b60*/  FFMA R14, R14, R7, R15 ;  /* 0x000000070e0e7223 */ /* 0x000fe2000000000f */
[----:B------:R-:W-:Y:S01]  /*0b70*/  @!P3 FMUL R18, R18, 16777216 ;  /* 0x4b8000001212b820 */ /* 0x000fe20000400000 */
[----:B---3--:R-:W-:Y:S01]  /*0b80*/  FADD R16, R13, R16 ;  /* 0x000000100d107221 */ /* 0x008fe20000000000 */
[----:B------:R-:W-:-:S02]  /*0b90*/  FMUL R17, R4, R17 ;  /* 0x0000001104117220 */ /* 0x000fc40000400000 */
        /* <DEDUP_REMOVED lines=8> */
[C---:B------:R-:W-:Y:S02]  /*0c20*/  FSETP.GEU.AND P3, PT, |R4|.reuse, 1.175494350822287508e-38, PT ;  /* 0x008000000400780b */ /* 0x040fe40003f6e200 */
[----:B------:R-:W-:Y:S01]  /*0c30*/  FSETP.GT.AND P1, PT, |R4|, 8.50705917302346158658e+37, PT ;  /* 0x7e8000000400780b */ /* 0x000fe20003f24200 */
[----:B--2---:R-:W-:-:S03]  /*0c40*/  FMUL R5, R18, R5 ;  /* 0x0000000512057220 */ /* 0x004fc60000400000 */
[----:B------:R-:W-:Y:S02]  /*0c50*/  FSEL R18, R17, R4, P1 ;  /* 0x0000000411127208 */ /* 0x000fe40000800000 */
[----:B------:R-:W-:Y:S01]  /*0c60*/  FSEL R15, R5, RZ, P2 ;  /* 0x000000ff050f7208 */ /* 0x000fe20001000000 */
[----:B-1----:R-:W-:Y:S01]  /*0c70*/  FADD R13, -R14, R13 ;  /* 0x0000000d0e0d7221 */ /* 0x002fe20000000100 */
[----:B------:R-:W0:Y:S03]  /*0c80*/  SHFL.BFLY PT, R5, R4, 0x1, 0x1f ;  /* 0x0c201f0004057f89 */ /* 0x000e2600000e0000 */
[C---:B------:R-:W-:Y:S01]  /*0c90*/  FMUL R17, R13.reuse, R13 ;  /* 0x0000000d0d117220 */ /* 0x040fe20000400000 */
[----:B------:R-:W-:Y:S01]  /*0ca0*/  FFMA R13, R13, R15, R14 ;  /* 0x0000000f0d0d7223 */ /* 0x000fe2000000000e */
[----:B------:R-:W-:Y:S01]  /*0cb0*/  @!P3 FMUL R18, R18, 16777216 ;  /* 0x4b8000001212b820 */ /* 0x000fe20000400000 */
[----:B------:R-:W-:Y:S01]  /*0cc0*/  @P1 FMUL R12, R12, 0.25 ;  /* 0x3e8000000c0c1820 */ /* 0x000fe20000400000 */
[----:B---3--:R-:W-:Y:S01]  /*0cd0*/  FADD R16, R16, R7 ;  /* 0x0000000710107221 */ /* 0x008fe20000000000 */
[----:B------:R-:W-:Y:S01]  /*0ce0*/  FMUL R17, R6, R17 ;  /* 0x0000001106117220 */ /* 0x000fe20000400000 */
[----:B------:R-:W1:Y:S01]  /*0cf0*/  SHFL.BFLY PT, R14, R13, 0x2, 0x1f ;  /* 0x0c401f000d0e7f89 */ /* 0x000e6200000e0000 */
[----:B------:R-:W-:Y:S01]  /*0d00*/  @!P3 FMUL R12, R12, 16777216 ;  /* 0x4b8000000c0cb820 */ /* 0x000fe20000400000 */
[----:B------:R-:W-:Y:S01]  /*0d10*/  FSETP.NEU.AND P1, PT, R4, RZ, PT ;  /* 0x000000ff0400720b */ /* 0x000fe20003f2d000 */
[----:B------:R-:W-:Y:S01]  /*0d20*/  FFMA R16, R15, R17, R16 ;  /* 0x000000110f107223 */ /* 0x000fe20000000010 */
[----:B------:R-:W-:Y:S01]  /*0d30*/  LOP3.LUT P3, RZ, R34, 0x1f, RZ, 0xc0, !PT ;  /* 0x0000001f22ff7812 */ /* 0x000fe2000786c0ff */
[----:B------:R-:W2:Y:S03]  /*0d40*/  MUFU.RCP R15, R18 ;  /* 0x00000012000f7308 */ /* 0x000ea60000001000 */
[----:B------:R-:W3:Y:S01]  /*0d50*/  SHFL.BFLY PT, R7, R16, 0x2, 0x1f ;  /* 0x0c401f0010077f89 */ /* 0x000ee200000e0000 */
[----:B0-----:R-:W-:-:S04]  /*0d60*/  FADD R6, R4, R5 ;  /* 0x0000000504067221 */ /* 0x001fc80000000000 */
[C---:B------:R-:W-:Y:S01]  /*0d70*/  FMUL R17, R6.reuse, 0.25 ;  /* 0x3e80000006117820 */ /* 0x040fe20000400000 */
[----:B------:R-:W-:Y:S01]  /*0d80*/  FSETP.GEU.AND P2, PT, |R6|, 1.175494350822287508e-38, PT ;  /* 0x008000000600780b */ /* 0x000fe20003f4e200 */
[----:B--2---:R-:W-:Y:S01]  /*0d90*/  FMUL R15, R15, R12 ;  /* 0x0000000c0f0f7220 */ /* 0x004fe20000400000 */
[----:B-1----:R-:W-:-:S04]  /*0da0*/  FADD R14, -R13, R14 ;  /* 0x0000000e0d0e7221 */ /* 0x002fc80000000100 */
[----:B------:R-:W-:Y:S01]  /*0db0*/  FSEL R15, R15, RZ, P1 ;  /* 0x000000ff0f0f7208 */ /* 0x000fe20000800000 */
[----:B------:R-:W-:Y:S01]  /*0dc0*/  FMUL R12, R14, R14 ;  /* 0x0000000e0e0c7220 */ /* 0x000fe20000400000 */
[----:B------:R-:W-:-:S03]  /*0dd0*/  FSETP.GT.AND P1, PT, |R6|, 8.50705917302346158658e+37, PT ;  /* 0x7e8000000600780b */ /* 0x000fc60003f24200 */
[----:B------:R-:W-:Y:S01]  /*0de0*/  FFMA R13, R14, R15, R13 ;  /* 0x0000000f0e0d7223 */ /* 0x000fe2000000000d */
[----:B---3--:R-:W-:Y:S01]  /*0df0*/  FADD R16, R16, R7 ;  /* 0x0000000710107221 */ /* 0x008fe20000000000 */
[----:B------:R-:W-:Y:S01]  /*0e00*/  FMUL R12, R11, R12 ;  /* 0x0000000c0b0c7220 */ /* 0x000fe20000400000 */
[----:B------:R-:W-:Y:S02]  /*0e10*/  FSEL R17, R17, R6, P1 ;  /* 0x0000000611117208 */ /* 0x000fe40000800000 */
[----:B------:R-:W0:Y:S01]  /*0e20*/  SHFL.BFLY PT, R14, R13, 0x1, 0x1f ;  /* 0x0c201f000d0e7f89 */ /* 0x000e2200000e0000 */
[----:B------:R-:W-:Y:S01]  /*0e30*/  FFMA R12, R15, R12, R16 ;  /* 0x0000000c0f0c7223 */ /* 0x000fe20000000010 */
[----:B------:R-:W-:Y:S01]  /*0e40*/  SHF.R.U32.HI R11, RZ, 0x3, R34 ;  /* 0x00000003ff0b7819 */ /* 0x000fe20000011622 */
[----:B------:R-:W-:-:S03]  /*0e50*/  @!P2 FMUL R17, R17, 16777216 ;  /* 0x4b8000001111a820 */ /* 0x000fc60000400000 */
[----:B------:R-:W1:Y:S01]  /*0e60*/  SHFL.BFLY PT, R7, R12, 0x1, 0x1f ;  /* 0x0c201f000c077f89 */ /* 0x000e6200000e0000 */
[----:B------:R-:W2:Y:S01]  /*0e70*/  MUFU.RCP R16, R17 ;  /* 0x0000001100107308 */ /* 0x000ea20000001000 */
[----:B------:R-:W-:Y:S01]  /*0e80*/  @P1 FMUL R5, R5, 0.25 ;  /* 0x3e80000005051820 */ /* 0x000fe20000400000 */
[----:B------:R-:W-:Y:S02]  /*0e90*/  FSETP.NEU.AND P1, PT, R6, RZ, PT ;  /* 0x000000ff0600720b */ /* 0x000fe40003f2d000 */
[----:B------:R-:W-:Y:S01]  /*0ea0*/  LOP3.LUT R11, R11, 0x3c, RZ, 0xc0, !PT ;  /* 0x0000003c0b0b7812 */ /* 0x000fe200078ec0ff */
[----:B------:R-:W-:Y:S01]  /*0eb0*/  @!P2 FMUL R5, R5, 16777216 ;  /* 0x4b8000000505a820 */ /* 0x000fe20000400000 */
[----:B------:R-:W-:-:S03]  /*0ec0*/  ISETP.GE.AND P2, PT, R34, 0x10, PT ;  /* 0x000000102200780c */ /* 0x000fc60003f46270 */
[----:B------:R-:W-:Y:S01]  /*0ed0*/  @!P3 STS [R11+0x80], R6 ;  /* 0x000080060b00b388 */ /* 0x000fe20000000800 */
[----:B--2---:R-:W-:Y:S01]  /*0ee0*/  FMUL R16, R16, R5 ;  /* 0x0000000510107220 */ /* 0x004fe20000400000 */
[----:B0-----:R-:W-:-:S04]  /*0ef0*/  FADD R14, -R13, R14 ;  /* 0x0000000e0d0e7221 */ /* 0x001fc80000000100 */
[----:B------:R-:W-:Y:S01]  /*0f00*/  FMUL R5, R14, R14 ;  /* 0x0000000e0e057220 */ /* 0x000fe20000400000 */
[----:B------:R-:W-:Y:S01]  /*0f10*/  FSEL R16, R16, RZ, P1 ;  /* 0x000000ff10107208 */ /* 0x000fe20000800000 */
[----:B-1----:R-:W-:Y:S02]  /*0f20*/  FADD R7, R12, R7 ;  /* 0x000000070c077221 */ /* 0x002fe40000000000 */
[----:B------:R-:W-:Y:S02]  /*0f30*/  FMUL R5, R4, R5 ;  /* 0x0000000504057220 */ /* 0x000fe40000400000 */
[----:B------:R-:W-:Y:S02]  /*0f40*/  FFMA R14, R14, R16, R13 ;  /* 0x000000100e0e7223 */ /* 0x000fe4000000000d */
[----:B------:R-:W-:-:S03]  /*0f50*/  FFMA R16, R16, R5, R7 ;  /* 0x0000000510107223 */ /* 0x000fc60000000007 */
[----:B------:R-:W-:Y:S04]  /*0f60*/  @!P3 STS [R11], R14 ;  /* 0x0000000e0b00b388 */ /* 0x000fe80000000800 */
[----:B------:R-:W-:Y:S04]  /*0f70*/  @!P3 STS [R11+0x40], R16 ;  /* 0x000040100b00b388 */ /* 0x000fe80000000800 */
[----:B------:R-:W-:Y:S06]  /*0f80*/  BAR.SYNC.DEFER_BLOCKING 0x0 ;  /* 0x0000000000007b1d */ /* 0x000fec0000010000 */
[----:B------:R-:W0:Y:S04]  /*0f90*/  @!P2 LDS R8, [R34.X4+0x80] ;  /* 0x000080002208a984 */ /* 0x000e280000004800 */
[----:B------:R-:W1:Y:S04]  /*0fa0*/  @!P2 LDS R9, [R34.X4] ;  /* 0x000000002209a984 */ /* 0x000e680000004800 */
[----:B------:R-:W2:Y:S04]  /*0fb0*/  @!P2 LDS R10, [R34.X4+0x40] ;  /* 0x00004000220aa984 */ /* 0x000ea80000004800 */
[----:B0-----:R-:W0:Y:S04]  /*0fc0*/  SHFL.BFLY PT, R13, R8, 0x8, 0x1f ;  /* 0x0d001f00080d7f89 */ /* 0x001e2800000e0000 */
[----:B-1----:R-:W-:Y:S04]  /*0fd0*/  SHFL.BFLY PT, R6, R9, 0x8, 0x1f ;  /* 0x0d001f0009067f89 */ /* 0x002fe800000e0000 */
[----:B--2---:R-:W1:Y:S01]  /*0fe0*/  SHFL.BFLY PT, R7, R10, 0x8, 0x1f ;  /* 0x0d001f000a077f89 */ /* 0x004e6200000e0000 */
[----:B0-----:R-:W-:-:S04]  /*0ff0*/  FADD R4, R8, R13 ;  /* 0x0000000d08047221 */ /* 0x001fc80000000000 */
[C---:B------:R-:W-:Y:S01]  /*1000*/  FMUL R5, R4.reuse, 0.25 ;  /* 0x3e80000004057820 */ /* 0x040fe20000400000 */
[C---:B------:R-:W-:Y:S01]  /*1010*/  FSETP.GEU.AND P4, PT, |R4|.reuse, 1.175494350822287508e-38, PT ;  /* 0x008000000400780b */ /* 0x040fe20003f8e200 */
[----:B------:R-:W0:Y:S01]  /*1020*/  SHFL.BFLY PT, R15, R4, 0x4, 0x1f ;  /* 0x0c801f00040f7f89 */ /* 0x000e2200000e0000 */
[----:B------:R-:W-:Y:S01]  /*1030*/  FSETP.GT.AND P1, PT, |R4|, 8.50705917302346158658e+37, PT ;  /* 0x7e8000000400780b */ /* 0x000fe20003f24200 */
[----:B-1----:R-:W-:-:S03]  /*1040*/  FADD R10, R10, R7 ;  /* 0x000000070a0a7221 */ /* 0x002fc60000000000 */
[----:B------:R-:W-:-:S07]  /*1050*/  FSEL R11, R5, R4, P1 ;  /* 0x00000004050b7208 */ /* 0x000fce0000800000 */
[----:B------:R-:W-:Y:S02]  /*1060*/  @!P4 FMUL R11, R11, 16777216 ;  /* 0x4b8000000b0bc820 */ /* 0x000fe40000400000 */
[----:B------:R-:W-:Y:S02]  /*1070*/  @P1 FMUL R13, R13, 0.25 ;  /* 0x3e8000000d0d1820 */ /* 0x000fe40000400000 */
[----:B------:R-:W1:Y:S02]  /*1080*/  MUFU.RCP R12, R11 ;  /* 0x0000000b000c7308 */ /* 0x000e640000001000 */
[----:B------:R-:W-:Y:S01]  /*1090*/  @!P4 FMUL R13, R13, 16777216 ;  /* 0x4b8000000d0dc820 */ /* 0x000fe20000400000 */
[C---:B------:R-:W-:Y:S01]  /*10a0*/  FSETP.NEU.AND P4, PT, R4.reuse, RZ, PT ;  /* 0x000000ff0400720b */ /* 0x040fe20003f8d000 */
[----:B0-----:R-:W-:-:S04]  /*10b0*/  FADD R5, R4, R15 ;  /* 0x0000000f04057221 */ /* 0x001fc80000000000 */
[C---:B------:R-:W-:Y:S01]  /*10c0*/  FMUL R14, R5.reuse, 0.25 ;  /* 0x3e800000050e7820 */ /* 0x040fe20000400000 */
[C---:B------:R-:W-:Y:S02]  /*10d0*/  FSETP.GEU.AND P5, PT, |R5|.reuse, 1.175494350822287508e-38, PT ;  /* 0x008000000500780b */ /* 0x040fe40003fae200 */
[----:B------:R-:W-:Y:S01]  /*10e0*/  FSETP.GT.AND P1, PT, |R5|, 8.50705917302346158658e+37, PT ;  /* 0x7e8000000500780b */ /* 0x000fe20003f24200 */
[----:B-1----:R-:W-:Y:S01]  /*10f0*/  FMUL R13, R12, R13 ;  /* 0x0000000d0c0d7220 */ /* 0x002fe20000400000 */
[----:B------:R-:W-:Y:S02]  /*1100*/  FADD R12, -R9, R6 ;  /* 0x00000006090c7221 */ /* 0x000fe40000000100 */
[----:B------:R-:W0:Y:S01]  /*1110*/  SHFL.BFLY PT, R6, R5, 0x2, 0x1f ;  /* 0x0c401f0005067f89 */ /* 0x000e2200000e0000 */
[----:B------:R-:W-:Y:S01]  /*1120*/  FSEL R14, R14, R5, P1 ;  /* 0x000000050e0e7208 */ /* 0x000fe20000800000 */
[----:B------:R-:W-:Y:S01]  /*1130*/  FMUL R11, R12, R12 ;  /* 0x0000000c0c0b7220 */ /* 0x000fe20000400000 */
[----:B------:R-:W-:-:S02]  /*1140*/  FSEL R13, R13, RZ, P4 ;  /* 0x000000ff0d0d7208 */ /* 0x000fc40002000000 */
[----:B------:R-:W-:Y:S01]  /*1150*/  FSETP.NEU.AND P4, PT, R5, RZ, PT ;  /* 0x000000ff0500720b */ /* 0x000fe20003f8d000 */
[----:B------:R-:W-:Y:S01]  /*1160*/  FMUL R11, R8, R11 ;  /* 0x0000000b080b7220 */ /* 0x000fe20000400000 */
[----:B------:R-:W-:Y:S01]  /*1170*/  @!P5 FMUL R14, R14, 16777216 ;  /* 0x4b8000000e0ed820 */ /* 0x000fe20000400000 */
[----:B------:R-:W-:Y:S01]  /*1180*/  FFMA R9, R12, R13, R9 ;  /* 0x0000000d0c097223 */ /* 0x000fe20000000009 */
[----:B------:R-:W-:Y:S01]  /*1190*/  @P1 FMUL R15, R15, 0.25 ;  /* 0x3e8000000f0f1820 */ /* 0x000fe20000400000 */
[----:B------:R-:W-:-:S03]  /*11a0*/  FFMA R10, R13, R11, R10 ;  /* 0x0000000b0d0a7223 */ /* 0x000fc6000000000a */
[----:B------:R-:W1:Y:S01]  /*11b0*/  SHFL.BFLY PT, R8, R9, 0x4, 0x1f ;  /* 0x0c801f0009087f89 */ /* 0x000e6200000e0000 */
[----:B------:R-:W2:Y:S01]  /*11c0*/  MUFU.RCP R14, R14 ;  /* 0x0000000e000e7308 */ /* 0x000ea20000001000 */
[----:B------:R-:W-:Y:S02]  /*11d0*/  @!P5 FMUL R15, R15, 16777216 ;  /* 0x4b8000000f0fd820 */ /* 0x000fe40000400000 */
[----:B------:R-:W3:Y:S01]  /*11e0*/  SHFL.BFLY PT, R11, R10, 0x4, 0x1f ;  /* 0x0c801f000a0b7f89 */ /* 0x000ee200000e0000 */
[----:B0-----:R-:W-:-:S04]  /*11f0*/  FADD R7, R5, R6 ;  /* 0x0000000605077221 */ /* 0x001fc80000000000 */
[C---:B------:R-:W-:Y:S01]  /*1200*/  FMUL R16, R7.reuse, 0.25 ;  /* 0x3e80000007107820 */ /* 0x040fe20000400000 */
[C---:B------:R-:W-:Y:S01]  /*1210*/  FSETP.GEU.AND P5, PT, |R7|.reuse, 1.175494350822287508e-38, PT ;  /* 0x008000000700780b */ /* 0x040fe20003fae200 */
[----:B--2---:R-:W-:Y:S01]  /*1220*/  FMUL R15, R14, R15 ;  /* 0x0000000f0e0f7220 */ /* 0x004fe20000400000 */
[----:B------:R-:W-:-:S04]  /*1230*/  FSETP.GT.AND P1, PT, |R7|, 8.50705917302346158658e+37, PT ;  /* 0x7e8000000700780b */ /* 0x000fc80003f24200 */
[----:B------:R-:W-:Y:S01]  /*1240*/  FSEL R15, R15, RZ, P4 ;  /* 0x000000ff0f0f7208 */ /* 0x000fe20002000000 */
[----:B-1----:R-:W-:Y:S01]  /*1250*/  FADD R12, -R9, R8 ;  /* 0x00000008090c7221 */ /* 0x002fe20000000100 */
[----:B------:R-:W-:Y:S01]  /*1260*/  FSEL R16, R16, R7, P1 ;  /* 0x0000000710107208 */ /* 0x000fe20000800000 */
[----:B------:R-:W0:Y:S02]  /*1270*/  SHFL.BFLY PT, R8, R7, 0x1, 0x1f ;  /* 0x0c201f0007087f89 */ /* 0x000e2400000e0000 */
[C---:B------:R-:W-:Y:S01]  /*1280*/  FMUL R13, R12.reuse, R12 ;  /* 0x0000000c0c0d7220 */ /* 0x040fe20000400000 */
[----:B------:R-:W-:Y:S01]  /*1290*/  FFMA R9, R12, R15, R9 ;  /* 0x0000000f0c097223 */ /* 0x000fe20000000009 */
[----:B---3--:R-:W-:Y:S01]  /*12a0*/  FADD R10, R10, R11 ;  /* 0x0000000b0a0a7221 */ /* 0x008fe20000000000 */
[----:B------:R-:W-:Y:S01]  /*12b0*/  @!P5 FMUL R16, R16, 16777216 ;  /* 0x4b8000001010d820 */ /* 0x000fe20000400000 */
[----:B------:R-:W-:Y:S01]  /*12c0*/  FMUL R13, R4, R13 ;  /* 0x0000000d040d7220 */ /* 0x000fe20000400000 */
[----:B------:R-:W-:Y:S01]  /*12d0*/  @P1 FMUL R6, R6, 0.25 ;  /* 0x3e80000006061820 */ /* 0x000fe20000400000 */
[----:B------:R-:W1:Y:S01]  /*12e0*/  SHFL.BFLY PT, R4, R9, 0x2, 0x1f ;  /* 0x0c401f0009047f89 */ /* 0x000e6200000e0000 */
[----:B------:R-:W-:Y:S01]  /*12f0*/  FSETP.NEU.AND P1, PT, R7, RZ, PT ;  /* 0x000000ff0700720b */ /* 0x000fe20003f2d000 */
[----:B------:R-:W-:Y:S01]  /*1300*/  FFMA R10, R15, R13, R10 ;  /* 0x0000000d0f0a7223 */ /* 0x000fe2000000000a */
[----:B------:R-:W-:Y:S01]  /*1310*/  @!P5 FMUL R6, R6, 16777216 ;  /* 0x4b8000000606d820 */ /* 0x000fe20000400000 */
[----:B------:R-:W2:Y:S03]  /*1320*/  MUFU.RCP R15, R16 ;  /* 0x00000010000f7308 */ /* 0x000ea60000001000 */
[----:B------:R-:W3:Y:S01]  /*1330*/  SHFL.BFLY PT, R13, R10, 0x2, 0x1f ;  /* 0x0c401f000a0d7f89 */ /* 0x000ee200000e0000 */
[----:B0-----:R-:W-:Y:S01]  /*1340*/  FADD R11, R7, R8 ;  /* 0x00000008070b7221 */ /* 0x001fe20000000000 */
[----:B--2---:R-:W-:-:S04]  /*1350*/  FMUL R15, R15, R6 ;  /* 0x000000060f0f7220 */ /* 0x004fc80000400000 */
[C---:B------:R-:W-:Y:S01]  /*1360*/  FSETP.GEU.AND P4, PT, |R11|.reuse, 1.175494350822287508e-38, PT ;  /* 0x008000000b00780b */ /* 0x040fe20003f8e200 */
[----:B------:R-:W-:Y:S01]  /*1370*/  FMUL R12, R11, 0.25 ;  /* 0x3e8000000b0c7820 */ /* 0x000fe20000400000 */
[----:B-1----:R-:W-:Y:S01]  /*1380*/  FADD R4, -R9, R4 ;  /* 0x0000000409047221 */ /* 0x002fe20000000100 */
[----:B------:R-:W-:Y:S02]  /*1390*/  FSEL R15, R15, RZ, P1 ;  /* 0x000000ff0f0f7208 */ /* 0x000fe40000800000 */
[----:B------:R-:W-:Y:S01]  /*13a0*/  FSETP.GT.AND P1, PT, |R11|, 8.50705917302346158658e+37, PT ;  /* 0x7e8000000b00780b */ /* 0x000fe20003f24200 */
[C---:B------:R-:W-:Y:S02]  /*13b0*/  FMUL R6, R4.reuse, R4 ;  /* 0x0000000404067220 */ /* 0x040fe40000400000 */
[----:B------:R-:W-:Y:S01]  /*13c0*/  FFMA R4, R4, R15, R9 ;  /* 0x0000000f04047223 */ /* 0x000fe20000000009 */
[----:B---3--:R-:W-:Y:S01]  /*13d0*/  FADD R10, R10, R13 ;  /* 0x0000000d0a0a7221 */ /* 0x008fe20000000000 */
[----:B------:R-:W-:Y:S01]  /*13e0*/  FMUL R6, R5, R6 ;  /* 0x0000000605067220 */ /* 0x000fe20000400000 */
[----:B------:R-:W-:-:S02]  /*13f0*/  FSEL R12, R12, R11, P1 ;  /* 0x0000000b0c0c7208 */ /* 0x000fc40000800000 */
[----:B------:R-:W0:Y:S01]  /*1400*/  SHFL.BFLY PT, R5, R4, 0x1, 0x1f ;  /* 0x0c201f0004057f89 */ /* 0x000e2200000e0000 */
[----:B------:R-:W-:Y:S02]  /*1410*/  FFMA R6, R15, R6, R10 ;  /* 0x000000060f067223 */ /* 0x000fe4000000000a */
[----:B------:R-:W-:Y:S02]  /*1420*/  @!P4 FMUL R12, R12, 16777216 ;  /* 0x4b8000000c0cc820 */ /* 0x000fe40000400000 */
[----:B------:R-:W-:Y:S01]  /*1430*/  @P1 FMUL R8, R8, 0.25 ;  /* 0x3e80000008081820 */ /* 0x000fe20000400000 */
[----:B------:R-:W1:Y:S01]  /*1440*/  SHFL.BFLY PT, R9, R6, 0x1, 0x1f ;  /* 0x0c201f0006097f89 */ /* 0x000e6200000e0000 */
[----:B------:R-:W2:Y:S01]  /*1450*/  MUFU.RCP R13, R12 ;  /* 0x0000000c000d7308 */ /* 0x000ea20000001000 */
[----:B------:R-:W-:Y:S01]  /*1460*/  LOP3.LUT P1, RZ, R34, 0xf, RZ, 0xc0, !PT ;  /* 0x0000000f22ff7812 */ /* 0x000fe2000782c0ff */
[----:B------:R-:W-:Y:S01]  /*1470*/  @!P4 FMUL R8, R8, 16777216 ;  /* 0x4b8000000808c820 */ /* 0x000fe20000400000 */
[----:B------:R-:W-:-:S02]  /*1480*/  FSETP.NEU.AND P4, PT, R11, RZ, PT ;  /* 0x000000ff0b00720b */ /* 0x000fc40003f8d000 */
[----:B------:R-:W-:Y:S01]  /*1490*/  ISETP.LT.AND P1, PT, R34, 0x10, !P1 ;  /* 0x000000102200780c */ /* 0x000fe20004f21270 */
[----:B--2---:R-:W-:Y:S01]  /*14a0*/  FMUL R13, R13, R8 ;  /* 0x000000080d0d7220 */ /* 0x004fe20000400000 */
[----:B0-----:R-:W-:-:S11]  /*14b0*/  FADD R5, -R4, R5 ;  /* 0x0000000504057221 */ /* 0x001fd60000000100 */
[----:B------:R0:W-:Y:S01]  /*14c0*/  @P1 STS [R34.X4+0x80], R11 ;  /* 0x0000800b22001388 */ /* 0x0001e20000004800 */
[----:B------:R-:W-:Y:S01]  /*14d0*/  FMUL R10, R5, R5 ;  /* 0x00000005050a7220 */ /* 0x000fe20000400000 */
[----:B------:R-:W-:Y:S01]  /*14e0*/  FSEL R13, R13, RZ, P4 ;  /* 0x000000ff0d0d7208 */ /* 0x000fe20002000000 */
[----:B-1----:R-:W-:Y:S01]  /*14f0*/  FADD R8, R6, R9 ;  /* 0x0000000906087221 */ /* 0x002fe20000000000 */
[C---:B------:R-:W-:Y:S01]  /*1500*/  ISETP.GE.U32.AND P4, PT, R28.reuse, 0xc00, PT ;  /* 0x00000c001c00780c */ /* 0x040fe20003f86070 */
[----:B------:R-:W-:Y:S01]  /*1510*/  FMUL R10, R7, R10 ;  /* 0x0000000a070a7220 */ /* 0x000fe20000400000 */
[----:B------:R-:W-:Y:S01]  /*1520*/  IMAD.WIDE.U32 R28, R28, R29, c[0x0][0x168] ;  /* 0x00005a001c1c7625 */ /* 0x000fe200078e001d */
[----:B------:R-:W-:Y:S01]  /*1530*/  FFMA R15, R5, R13, R4 ;  /* 0x0000000d050f7223 */ /* 0x000fe20000000004 */
[----:B------:R-:W-:Y:S01]  /*1540*/  CS2R R6, SRZ ;  /* 0x0000000000067805 */ /* 0x000fe2000001ff00 */
[----:B------:R-:W-:Y:S01]  /*1550*/  FFMA R13, R13, R10, R8 ;  /* 0x0000000a0d0d7223 */ /* 0x000fe20000000008 */
[----:B------:R-:W-:Y:S01]  /*1560*/  CS2R R4, SRZ ;  /* 0x0000000000047805 */ /* 0x000fe2000001ff00 */
[----:B------:R-:W-:Y:S01]  /*1570*/  CS2R R8, SRZ ;  /* 0x0000000000087805 */ /* 0x000fe2000001ff00 */
[----:B------:R-:W-:Y:S01]  /*1580*/  @P1 STS [R34.X4], R15 ;  /* 0x0000000f22001388 */ /* 0x000fe20000004800 */
[----:B0-----:R-:W-:-:S03]  /*1590*/  CS2R R10, SRZ ;  /* 0x00000000000a7805 */ /* 0x001fc6000001ff00 */
[----:B------:R0:W-:Y:S04]  /*15a0*/  @P1 STS [R34.X4+0x40], R13 ;  /* 0x0000400d22001388 */ /* 0x0001e80000004800 */
[----:B------:R-:W-:Y:S06]  /*15b0*/  BAR.SYNC.DEFER_BLOCKING 0x0 ;  /* 0x0000000000007b1d */ /* 0x000fec0000010000 */
[----:B------:R-:W2:Y:S04]  /*15c0*/  @!P4 LDG.E.EL.128 R4, [R30.64+0x1800] ;  /* 0x001800041e04c981 */ /* 0x000ea8000c2e1d00 */
[----:B------:R1:W3:Y:S01]  /*15d0*/  @!P4 LDG.E.EL.128 R8, [R28.64+0x3000] ;  /* 0x003000041c08c981 */ /* 0x0002e2000c2e1d00 */
[----:B------:R-:W-:Y:S01]  /*15e0*/  CS2R R26, SRZ ;  /* 0x00000000001a7805 */ /* 0x000fe2000001ff00 */
[----:B------:R-:W-:Y:S01]  /*15f0*/  CS2R R16, SRZ ;  /* 0x0000000000107805 */ /* 0x000fe2000001ff00 */
[----:B------:R-:W-:Y:S01]  /*1600*/  CS2R R18, SRZ ;  /* 0x0000000000127805 */ /* 0x000fe2000001ff00 */
[----:B0-----:R-:W-:Y:S01]  /*1610*/  CS2R R12, SRZ ;  /* 0x00000000000c7805 */ /* 0x001fe2000001ff00 */
[----:B------:R-:W-:Y:S01]  /*1620*/  CS2R R14, SRZ ;  /* 0x00000000000e7805 */ /* 0x000fe2000001ff00 */
[----:B------:R-:W-:Y:S01]  /*1630*/  CS2R R20, SRZ ;  /* 0x0000000000147805 */ /* 0x000fe2000001ff00 */
[----:B------:R-:W-:-:S02]  /*1640*/  CS2R R22, SRZ ;  /* 0x0000000000167805 */ /* 0x000fc4000001ff00 */
[----:B------:R1:W4:Y:S04]  /*1650*/  @!P4 LDG.E.EL.128 R16, [R28.64] ;  /* 0x000000041c10c981 */ /* 0x000328000c2e1d00 */
[----:B------:R1:W5:Y:S04]  /*1660*/  @!P4 LDG.E.EL.128 R12, [R28.64+0x3010] ;  /* 0x003010041c0cc981 */ /* 0x000368000c2e1d00 */
[----:B------:R1:W4:Y:S02]  /*1670*/  @!P4 LDG.E.EL.128 R20, [R28.64+0x10] ;  /* 0x000010041c14c981 */ /* 0x000324000c2e1d00 */
[----:B-1----:R-:W-:Y:S01]  /*1680*/  CS2R R28, SRZ ;  /* 0x00000000001c7805 */ /* 0x002fe2000001ff00 */
[----:B--2---:R-:W-:-:S04]  /*1690*/  IMAD.U32 R25, R4, 0x10000, RZ ;  /* 0x0001000004197824 */ /* 0x004fc800078e00ff */
[----:B---3--:R-:W-:Y:S02]  /*16a0*/  FADD R8, R25, R8 ;  /* 0x0000000819087221 */ /* 0x008fe40000000000 */
[----:B------:R-:W-:-:S06]  /*16b0*/  CS2R R24, SRZ ;  /* 0x0000000000187805 */ /* 0x000fcc000001ff00 */
[----:B------:R0:W2:Y:S01]  /*16c0*/  @!P4 LDG.E.EL.128 R24, [R30.64] ;  /* 0x000000041e18c981 */ /* 0x0000a2000c2e1d00 */
[----:B------:R-:W-:-:S05]  /*16d0*/  PRMT R37, R4, 0x7632, R37 ;  /* 0x0000763204257816 */ /* 0x000fca0000000025 */
[----:B0-----:R-:W-:-:S04]  /*16e0*/  IMAD.U32 R30, R37, 0x10000, RZ ;  /* 0x00010000251e7824 */ /* 0x001fc800078e00ff */
[----:B------:R-:W-:Y:S02]  /*16f0*/  FADD R9, R30, R9 ;  /* 0x000000091e097221 */ /* 0x000fe40000000000 */
[----:B------:R-:W-:-:S06]  /*1700*/  CS2R R30, SRZ ;  /* 0x00000000001e7805 */ /* 0x000fcc000001ff00 */
[----:B------:R0:W3:Y:S02]  /*1710*/  @P0 LDG.E.EF.128 R28, [R32.64] ;  /* 0x00000004201c0981 */ /* 0x0000e4000c0e1d00 */
[----:B0-----:R-:W-:Y:S01]  /*1720*/  FADD R32, R9, 1 ;  /* 0x3f80000009207421 */ /* 0x001fe20000000000 */
[----:B------:R-:W-:Y:S01]  /*1730*/  FADD R8, R8, 1 ;  /* 0x3f80000008087421 */ /* 0x000fe20000000000 */
[C---:B--2---:R-:W-:Y:S01]  /*1740*/  PRMT R4, R24.reuse, 0x7632, R4 ;  /* 0x0000763218047816 */ /* 0x044fe20000000004 */
[----:B------:R-:W-:-:S04]  /*1750*/  IMAD.U32 R37, R24, 0x10000, RZ ;  /* 0x0001000018257824 */ /* 0x000fc800078e00ff */
[----:B------:R-:W-:-:S04]  /*1760*/  IMAD.U32 R4, R4, 0x10000, RZ ;  /* 0x0001000004047824 */ /* 0x000fc800078e00ff */
[----:B----4-:R-:W-:Y:S02]  /*1770*/  FADD R24, R4, R17 ;  /* 0x0000001104187221 */ /* 0x010fe40000000000 */
[----:B------:R-:W0:Y:S01]  /*1780*/  LDS R4, [0x40] ;  /* 0x00004000ff047984 */ /* 0x000e220000000800 */
[----:B------:R-:W-:Y:S01]  /*1790*/  IMAD.MOV.U32 R17, RZ, RZ, 0x39aaaaab ;  /* 0x39aaaaabff117424 */ /* 0x000fe200078e00ff */
[----:B------:R-:W-:-:S03]  /*17a0*/  FADD R16, R37, R16 ;  /* 0x0000001025107221 */ /* 0x000fc60000000000 */
[----:B0-----:R-:W-:Y:S02]  /*17b0*/  FFMA R17, R4, R17, 9.9999999747524270788e-07 ;  /* 0x358637bd04117423 */ /* 0x001fe40000000011 */
[----:B------:R-:W0:Y:S01]  /*17c0*/  LDS R4, [RZ] ;  /* 0x00000000ff047984 */ /* 0x000e220000000800 */
[----:B---3--:R-:W-:-:S03]  /*17d0*/  PRMT R37, R28, 0x7632, R37 ;  /* 0x000076321c257816 */ /* 0x008fc60000000025 */
[----:B------:R-:W1:Y:S02]  /*17e0*/  MUFU.RSQ R17, R17 ;  /* 0x0000001100117308 */ /* 0x000e640000001400 */
[----:B------:R-:W-:Y:S02]  /*17f0*/  IMAD.U32 R37, R37, 0x10000, RZ ;  /* 0x0001000025257824 */ /* 0x000fe400078e00ff */
[----:B------:R-:W-:Y:S02]  /*1800*/  IMAD.U32 R33, R28, 0x10000, RZ ;  /* 0x000100001c217824 */ /* 0x000fe400078e00ff */
[----:B0-----:R-:W-:-:S04]  /*1810*/  FADD R37, -R4, R37 ;  /* 0x0000002504257221 */ /* 0x001fc80000000100 */
[----:B-1----:R-:W-:-:S04]  /*1820*/  FMUL R9, R17, R37 ;  /* 0x0000002511097220 */ /* 0x002fc80000400000 */
[----:B------:R-:W-:Y:S01]  /*1830*/  FFMA R9, R9, R32, R24 ;  /* 0x0000002009097223 */ /* 0x000fe20000000018 */
[----:B------:R-:W-:-:S04]  /*1840*/  FADD R24, -R4, R33 ;  /* 0x0000002104187221 */ /* 0x000fc80000000100 */
[----:B------:R-:W-:-:S04]  /*1850*/  FMUL R33, R17, R24 ;  /* 0x0000001811217220 */ /* 0x000fc80000400000 */
[----:B------:R-:W-:Y:S01]  /*1860*/  FFMA R16, R33, R8, R16 ;  /* 0x0000000821107223 */ /* 0x000fe20000000010 */
[----:B------:R-:W-:-:S04]  /*1870*/  IMAD.U32 R33, R5, 0x10000, RZ ;  /* 0x0001000005217824 */ /* 0x000fc800078e00ff */
[----:B------:R-:W-:Y:S01]  /*1880*/  FADD R10, R33, R10 ;  /* 0x0000000a210a7221 */ /* 0x000fe20000000000 */
[----:B------:R-:W-:Y:S02]  /*1890*/  IMAD.U32 R33, R29, 0x10000, RZ ;  /* 0x000100001d217824 */ /* 0x000fe400078e00ff */
[----:B------:R-:W-:Y:S02]  /*18a0*/  IMAD.U32 R37, R25, 0x10000, RZ ;  /* 0x0001000019257824 */ /* 0x000fe400078e00ff */
[----:B------:R-:W-:Y:S01]  /*18b0*/  FADD R8, -R4, R33 ;  /* 0x0000002104087221 */ /* 0x000fe20000000100 */
[----:B------:R-:W-:Y:S01]  /*18c0*/  FADD R33, R10, 1 ;  /* 0x3f8000000a217421 */ /* 0x000fe20000000000 */
[----:B------:R-:W-:Y:S02]  /*18d0*/  FADD R37, R37, R18 ;  /* 0x0000001225257221 */ /* 0x000fe40000000000 */
[----:B------:R-:W-:-:S04]  /*18e0*/  FMUL R8, R17, R8 ;  /* 0x0000000811087220 */ /* 0x000fc80000400000 */
[----:B------:R-:W-:Y:S01]  /*18f0*/  FFMA R10, R8, R33, R37 ;  /* 0x00000021080a7223 */ /* 0x000fe20000000025 */
[----:B------:R-:W-:Y:S02]  /*1900*/  FSEL R8, R16, +INF , P0 ;  /* 0x7f80000010087808 */ /* 0x000fe40000000000 */
[----:B------:R-:W-:-:S04]  /*1910*/  FSEL R33, R9, +INF , P0 ;  /* 0x7f80000009217808 */ /* 0x000fc80000000000 */
[C---:B------:R-:W-:Y:S02]  /*1920*/  FSETP.GEU.AND P5, PT, R8.reuse, R33, PT ;  /* 0x000000210800720b */ /* 0x040fe40003fae000 */
[----:B------:R-:W-:Y:S02]  /*1930*/  PRMT R5, R5, 0x7632, R5 ;  /* 0x0000763205057816 */ /* 0x000fe40000000005 */
[----:B------:R-:W-:Y:S02]  /*1940*/  PRMT R29, R29, 0x7632, R29 ;  /* 0x000076321d1d7816 */ /* 0x000fe4000000001d */
[----:B------:R-:W-:Y:S01]  /*1950*/  FSETP.NAN.AND P4, PT, R8, R8, PT ;  /* 0x000000080800720b */ /* 0x000fe20003f88000 */
[----:B------:R-:W-:Y:S01]  /*1960*/  IMAD.U32 R18, R5, 0x10000, RZ ;  /* 0x0001000005127824 */ /* 0x000fe200078e00ff */
[----:B------:R-:W-:Y:S01]  /*1970*/  PRMT R25, R25, 0x7632, R25 ;  /* 0x0000763219197816 */ /* 0x000fe20000000019 */
[----:B------:R-:W-:Y:S01]  /*1980*/  IMAD.U32 R29, R29, 0x10000, RZ ;  /* 0x000100001d1d7824 */ /* 0x000fe200078e00ff */
[----:B------:R-:W-:-:S03]  /*1990*/  FSEL R5, R10, +INF , P0 ;  /* 0x7f8000000a057808 */ /* 0x000fc60000000000 */
[----:B------:R-:W-:Y:S01]  /*19a0*/  @P5 FSEL R8, R8, R33, P4 ;  /* 0x0000002108085208 */ /* 0x000fe20002000000 */
[----:B------:R-:W-:Y:S01]  /*19b0*/  IMAD.U32 R24, R25, 0x10000, RZ ;  /* 0x0001000019187824 */ /* 0x000fe200078e00ff */
[----:B------:R-:W-:Y:S01]  /*19c0*/  FADD R11, R18, R11 ;  /* 0x0000000b120b7221 */ /* 0x000fe20000000000 */
[----:B------:R-:W-:Y:S01]  /*19d0*/  FADD R18, -R4, R29 ;  /* 0x0000001d04127221 */ /* 0x000fe20000000100 */
[----:B------:R-:W-:Y:S01]  /*19e0*/  FSETP.GEU.AND P5, PT, R8, R5, PT ;  /* 0x000000050800720b */ /* 0x000fe20003fae000 */
[----:B------:R-:W-:Y:S01]  /*19f0*/  FADD R28, R24, R19 ;  /* 0x00000013181c7221 */ /* 0x000fe20000000000 */
[----:B------:R-:W-:Y:S01]  /*1a00*/  FADD R24, R11, 1 ;  /* 0x3f8000000b187421 */ /* 0x000fe20000000000 */
[----:B------:R-:W-:Y:S01]  /*1a10*/  FMUL R11, R17, R18 ;  /* 0x00000012110b7220 */ /* 0x000fe20000400000 */
[----:B------:R-:W-:-:S03]  /*1a20*/  FSETP.NAN.AND P4, PT, R8, R8, PT ;  /* 0x000000080800720b */ /* 0x000fc60003f88000 */
[----:B------:R-:W-:Y:S01]  /*1a30*/  FFMA R11, R11, R24, R28 ;  /* 0x000000180b0b7223 */ /* 0x000fe2000000001c */
[----:B------:R-:W-:Y:S02]  /*1a40*/  IMAD.U32 R29, R6, 0x10000, RZ ;  /* 0x00010000061d7824 */ /* 0x000fe400078e00ff */
[----:B------:R-:W-:-:S03]  /*1a50*/  IMAD.U32 R19, R30, 0x10000, RZ ;  /* 0x000100001e137824 */ /* 0x000fc600078e00ff */
[----:B------:R-:W-:Y:S02]  /*1a60*/  @P5 FSEL R8, R8, R5, P4 ;  /* 0x0000000508085208 */ /* 0x000fe40002000000 */
[----:B------:R-:W-:Y:S01]  /*1a70*/  FSEL R5, R11, +INF , P0 ;  /* 0x7f8000000b057808 */ /* 0x000fe20000000000 */
[----:B-----5:R-:W-:Y:S01]  /*1a80*/  FADD R29, R29, R12 ;  /* 0x0000000c1d1d7221 */ /* 0x020fe20000000000 */
[----:B------:R-:W-:Y:S01]  /*1a90*/  IMAD.U32 R25, R26, 0x10000, RZ ;  /* 0x000100001a197824 */ /* 0x000fe200078e00ff */
[----:B------:R-:W-:Y:S01]  /*1aa0*/  FADD R12, -R4, R19 ;  /* 0x00000013040c7221 */ /* 0x000fe20000000100 */
[----:B------:R-:W-:Y:S01]  /*1ab0*/  FSETP.GEU.AND P5, PT, R8, R5, PT ;  /* 0x000000050800720b */ /* 0x000fe20003fae000 */
[----:B------:R-:W-:Y:S01]  /*1ac0*/  FADD R29, R29, 1 ;  /* 0x3f8000001d1d7421 */ /* 0x000fe20000000000 */
[----:B------:R-:W-:Y:S01]  /*1ad0*/  FADD R25, R25, R20 ;  /* 0x0000001419197221 */ /* 0x000fe20000000000 */
[----:B------:R-:W-:Y:S01]  /*1ae0*/  FMUL R12, R17, R12 ;  /* 0x0000000c110c7220 */ /* 0x000fe20000400000 */
[----:B------:R-:W-:-:S02]  /*1af0*/  PRMT R6, R6, 0x7632, R6 ;  /* 0x0000763206067816 */ /* 0x000fc40000000006 */
[----:B------:R-:W-:Y:S01]  /*1b00*/  FSETP.NAN.AND P4, PT, R8, R8, PT ;  /* 0x000000080800720b */ /* 0x000fe20003f88000 */
[----:B------:R-:W-:Y:S01]  /*1b10*/  FFMA R12, R12, R29, R25 ;  /* 0x0000001d0c0c7223 */ /* 0x000fe20000000019 */
[----:B------:R-:W-:Y:S01]  /*1b20*/  PRMT R30, R30, 0x7632, R30 ;  /* 0x000076321e1e7816 */ /* 0x000fe2000000001e */
[----:B------:R-:W-:Y:S01]  /*1b30*/  IMAD.U32 R6, R6, 0x10000, RZ ;  /* 0x0001000006067824 */ /* 0x000fe200078e00ff */
[----:B------:R-:W-:Y:S02]  /*1b40*/  PRMT R26, R26, 0x7632, R26 ;  /* 0x000076321a1a7816 */ /* 0x000fe4000000001a */
[----:B------:R-:W-:Y:S02]  /*1b50*/  FSEL R19, R12, +INF , P0 ;  /* 0x7f8000000c137808 */ /* 0x000fe40000000000 */
[----:B------:R-:W-:Y:S01]  /*1b60*/  @P5 FSEL R8, R8, R5, P4 ;  /* 0x0000000508085208 */ /* 0x000fe20002000000 */
[----:B------:R-:W-:Y:S01]  /*1b70*/  IMAD.U32 R5, R30, 0x10000, RZ ;  /* 0x000100001e057824 */ /* 0x000fe200078e00ff */
[----:B------:R-:W-:Y:S01]  /*1b80*/  FADD R13, R6, R13 ;  /* 0x0000000d060d7221 */ /* 0x000fe20000000000 */
[----:B------:R-:W-:Y:S01]  /*1b90*/  IMAD.U32 R26, R26, 0x10000, RZ ;  /* 0x000100001a1a7824 */ /* 0x000fe200078e00ff */
[----:B------:R-:W-:Y:S01]  /*1ba0*/  FSETP.GEU.AND P5, PT, R8, R19, PT ;  /* 0x000000130800720b */ /* 0x000fe20003fae000 */
[----:B------:R-:W-:Y:S01]  /*1bb0*/  FADD R6, -R4, R5 ;  /* 0x0000000504067221 */ /* 0x000fe20000000100 */
[----:B------:R-:W-:Y:S01]  /*1bc0*/  FADD R13, R13, 1 ;  /* 0x3f8000000d0d7421 */ /* 0x000fe20000000000 */
[----:B------:R-:W-:-:S02]  /*1bd0*/  FADD R21, R26, R21 ;  /* 0x000000151a157221 */ /* 0x000fc40000000000 */
[----:B------:R-:W-:Y:S01]  /*1be0*/  FMUL R6, R17, R6 ;  /* 0x0000000611067220 */ /* 0x000fe20000400000 */
[----:B------:R-:W-:-:S03]  /*1bf0*/  FSETP.NAN.AND P4, PT, R8, R8, PT ;  /* 0x000000080800720b */ /* 0x000fc60003f88000 */
[----:B------:R-:W-:Y:S01]  /*1c00*/  FFMA R13, R6, R13, R21 ;  /* 0x0000000d060d7223 */ /* 0x000fe20000000015 */
[----:B------:R-:W-:Y:S02]  /*1c10*/  IMAD.U32 R21, R7, 0x10000, RZ ;  /* 0x0001000007157824 */ /* 0x000fe400078e00ff */
[----:B------:R-:W-:Y:S01]  /*1c20*/  IMAD.U32 R5, R31, 0x10000, RZ ;  /* 0x000100001f057824 */ /* 0x000fe200078e00ff */
[----:B------:R-:W-:Y:S02]  /*1c30*/  @P5 FSEL R8, R8, R19, P4 ;  /* 0x0000001308085208 */ /* 0x000fe40002000000 */
[----:B------:R-:W-:Y:S01]  /*1c40*/  FSEL R25, R13, +INF , P0 ;  /* 0x7f8000000d197808 */ /* 0x000fe20000000000 */
[----:B------:R-:W-:Y:S01]  /*1c50*/  IMAD.U32 R19, R27, 0x10000, RZ ;  /* 0x000100001b137824 */ /* 0x000fe200078e00ff */
[----:B------:R-:W-:Y:S01]  /*1c60*/  FADD R14, R21, R14 ;  /* 0x0000000e150e7221 */ /* 0x000fe20000000000 */
[--C-:B------:R-:W-:Y:S01]  /*1c70*/  FADD R6, -R4, R5.reuse ;  /* 0x0000000504067221 */ /* 0x100fe20000000100 */
[----:B------:R-:W-:Y:S01]  /*1c80*/  FSETP.GEU.AND P5, PT, R8, R25, PT ;  /* 0x000000190800720b */ /* 0x000fe20003fae000 */
[----:B------:R-:W-:Y:S01]  /*1c90*/  FADD R19, R19, R22 ;  /* 0x0000001613137221 */ /* 0x000fe20000000000 */
[----:B------:R-:W-:Y:S01]  /*1ca0*/  PRMT R5, R7, 0x7632, R5 ;  /* 0x0000763207057816 */ /* 0x000fe20000000005 */
[----:B------:R-:W-:Y:S01]  /*1cb0*/  FADD R7, R14, 1 ;  /* 0x3f8000000e077421 */ /* 0x000fe20000000000 */
[----:B------:R-:W-:Y:S01]  /*1cc0*/  FMUL R6, R17, R6 ;  /* 0x0000000611067220 */ /* 0x000fe20000400000 */
[----:B------:R-:W-:-:S02]  /*1cd0*/  PRMT R31, R31, 0x7632, R31 ;  /* 0x000076321f1f7816 */ /* 0x000fc4000000001f */
[----:B------:R-:W-:Y:S01]  /*1ce0*/  FSETP.NAN.AND P4, PT, R8, R8, PT ;  /* 0x000000080800720b */ /* 0x000fe20003f88000 */
[----:B------:R-:W-:Y:S01]  /*1cf0*/  FFMA R7, R6, R7, R19 ;  /* 0x0000000706077223 */ /* 0x000fe20000000013 */
[----:B------:R-:W-:Y:S01]  /*1d00*/  PRMT R27, R27, 0x7632, R27 ;  /* 0x000076321b1b7816 */ /* 0x000fe2000000001b */
[----:B------:R-:W-:Y:S02]  /*1d10*/  IMAD.U32 R31, R31, 0x10000, RZ ;  /* 0x000100001f1f7824 */ /* 0x000fe400078e00ff */
[----:B------:R-:W-:Y:S01]  /*1d20*/  IMAD.U32 R14, R5, 0x10000, RZ ;  /* 0x00010000050e7824 */ /* 0x000fe200078e00ff */
[----:B------:R-:W-:Y:S02]  /*1d30*/  @P5 FSEL R8, R8, R25, P4 ;  /* 0x0000001908085208 */ /* 0x000fe40002000000 */
[----:B------:R-:W-:Y:S01]  /*1d40*/  FSEL R19, R7, +INF , P0 ;  /* 0x7f80000007137808 */ /* 0x000fe20000000000 */
[----:B------:R-:W-:Y:S01]  /*1d50*/  IMAD.U32 R6, R27, 0x10000, RZ ;  /* 0x000100001b067824 */ /* 0x000fe200078e00ff */
[----:B------:R-:W-:Y:S01]  /*1d60*/  FADD R4, -R4, R31 ;  /* 0x0000001f04047221 */ /* 0x000fe20000000100 */
[----:B------:R-:W-:Y:S01]  /*1d70*/  FADD R14, R14, R15 ;  /* 0x0000000f0e0e7221 */ /* 0x000fe20000000000 */
[----:B------:R-:W-:Y:S01]  /*1d80*/  FSETP.GEU.AND P5, PT, R8, R19, PT ;  /* 0x000000130800720b */ /* 0x000fe20003fae000 */
[----:B------:R-:W-:Y:S01]  /*1d90*/  FADD R23, R6, R23 ;  /* 0x0000001706177221 */ /* 0x000fe20000000000 */
[----:B------:R-:W-:Y:S01]  /*1da0*/  FMUL R4, R17, R4 ;  /* 0x0000000411047220 */ /* 0x000fe20000400000 */
[----:B------:R-:W-:Y:S01]  /*1db0*/  FADD R5, R14, 1 ;  /* 0x3f8000000e057421 */ /* 0x000fe20000000000 */
[----:B------:R-:W-:-:S03]  /*1dc0*/  FSETP.NAN.AND P4, PT, R8, R8, PT ;  /* 0x000000080800720b */ /* 0x000fc60003f88000 */
[----:B------:R-:W-:-:S05]  /*1dd0*/  FFMA R18, R4, R5, R23 ;  /* 0x0000000504127223 */ /* 0x000fca0000000017 */
[----:B------:R-:W-:Y:S02]  /*1de0*/  FSEL R5, R18, +INF , P0 ;  /* 0x7f80000012057808 */ /* 0x000fe40000000000 */
[----:B------:R-:W-:-:S04]  /*1df0*/  @P5 FSEL R8, R8, R19, P4 ;  /* 0x0000001308085208 */ /* 0x000fc80002000000 */
[C---:B------:R-:W-:Y:S02]  /*1e00*/  FSETP.GEU.AND P5, PT, R8.reuse, R5, PT ;  /* 0x000000050800720b */ /* 0x040fe40003fae000 */
[----:B------:R-:W-:-:S11]  /*1e10*/  FSETP.NAN.AND P4, PT, R8, R8, PT ;  /* 0x000000080800720b */ /* 0x000fd60003f88000 */
[----:B------:R-:W-:-:S05]  /*1e20*/  @P5 FSEL R8, R8, R5, P4 ;  /* 0x0000000508085208 */ /* 0x000fca0002000000 */
[----:B------:R-:W0:Y:S01]  /*1e30*/  SHFL.BFLY PT, R5, R8, 0x10, 0x1f ;  /* 0x0e001f0008057f89 */ /* 0x000e2200000e0000 */
[C---:B------:R-:W-:Y:S02]  /*1e40*/  FSETP.NAN.AND P4, PT, R8.reuse, R8, PT ;  /* 0x000000080800720b */ /* 0x040fe40003f88000 */
[----:B0-----:R-:W-:-:S13]  /*1e50*/  FSETP.GEU.AND P5, PT, R8, R5, PT ;  /* 0x000000050800720b */ /* 0x001fda0003fae000 */
[----:B------:R-:W-:-:S05]  /*1e60*/  @P5 FSEL R8, R8, R5, P4 ;  /* 0x0000000508085208 */ /* 0x000fca0002000000 */
[----:B------:R-:W0:Y:S01]  /*1e70*/  SHFL.BFLY PT, R5, R8, 0x8, 0x1f ;  /* 0x0d001f0008057f89 */ /* 0x000e2200000e0000 */
[----:B------:R-:W-:Y:S02]  /*1e80*/  FSEL R14, R16, -INF , P0 ;  /* 0xff800000100e7808 */ /* 0x000fe40000000000 */
[----:B------:R-:W-:Y:S02]  /*1e90*/  FSEL R15, R9, -INF , P0 ;  /* 0xff800000090f7808 */ /* 0x000fe40000000000 */
[----:B------:R-:W-:Y:S02]  /*1ea0*/  FSETP.NAN.AND P5, PT, R8, R8, PT ;  /* 0x000000080800720b */ /* 0x000fe40003fa8000 */
[----:B------:R-:W-:Y:S02]  /*1eb0*/  FSETP.GT.AND P4, PT, R14, R15, PT ;  /* 0x0000000f0e00720b */ /* 0x000fe40003f84000 */
[----:B0-----:R-:W-:-:S13]  /*1ec0*/  FSETP.GEU.AND P6, PT, R8, R5, PT ;  /* 0x000000050800720b */ /* 0x001fda0003fce000 */
[----:B------:R-:W-:-:S05]  /*1ed0*/  @P6 FSEL R8, R8, R5, P5 ;  /* 0x0000000508086208 */ /* 0x000fca0002800000 */
[----:B------:R-:W0:Y:S01]  /*1ee0*/  SHFL.BFLY PT, R5, R8, 0x4, 0x1f ;  /* 0x0c801f0008057f89 */ /* 0x000e2200000e0000 */
[----:B------:R-:W-:Y:S02]  /*1ef0*/  FSETP.NAN.AND P5, PT, R14, R14, PT ;  /* 0x0000000e0e00720b */ /* 0x000fe40003fa8000 */
[----:B------:R-:W-:Y:S02]  /*1f00*/  FSEL R17, R10, -INF , P0 ;  /* 0xff8000000a117808 */ /* 0x000fe40000000000 */
[----:B------:R-:W-:-:S04]  /*1f10*/  @!P4 FSEL R14, R14, R15, P5 ;  /* 0x0000000f0e0ec208 */ /* 0x000fc80002800000 */
[C---:B------:R-:W-:Y:S02]  /*1f20*/  FSETP.GT.AND P5, PT, R14.reuse, R17, PT ;  /* 0x000000110e00720b */ /* 0x040fe40003fa4000 */
[----:B------:R-:W-:Y:S02]  /*1f30*/  FSETP.NAN.AND P6, PT, R14, R14, PT ;  /* 0x0000000e0e00720b */ /* 0x000fe40003fc8000 */
[----:B------:R-:W-:-:S09]  /*1f40*/  FSEL R15, R11, -INF , P0 ;  /* 0xff8000000b0f7808 */ /* 0x000fd20000000000 */
[----:B------:R-:W-:Y:S02]  /*1f50*/  @!P5 FSEL R14, R14, R17, P6 ;  /* 0x000000110e0ed208 */ /* 0x000fe40003000000 */
[----:B0-----:R-:W-:Y:S02]  /*1f60*/  FSETP.GEU.AND P4, PT, R8, R5, PT ;  /* 0x000000050800720b */ /* 0x001fe40003f8e000 */
[----:B------:R-:W-:Y:S02]  /*1f70*/  FSETP.GT.AND P5, PT, R14, R15, PT ;  /* 0x0000000f0e00720b */ /* 0x000fe40003fa4000 */
[----:B------:R-:W-:Y:S02]  /*1f80*/  FSETP.NAN.AND P6, PT, R8, R8, PT ;  /* 0x000000080800720b */ /* 0x000fe40003fc8000 */
[----:B------:R-:W-:-:S07]  /*1f90*/  FSEL R17, R12, -INF , P0 ;  /* 0xff8000000c117808 */ /* 0x000fce0000000000 */
[----:B------:R-:W-:Y:S02]  /*1fa0*/  @P4 FSEL R8, R8, R5, P6 ;  /* 0x0000000508084208 */ /* 0x000fe40003000000 */
[----:B------:R-:W-:-:S04]  /*1fb0*/  FSETP.NAN.AND P4, PT, R14, R14, PT ;  /* 0x0000000e0e00720b */ /* 0x000fc80003f88000 */
[----:B------:R-:W-:Y:S01]  /*1fc0*/  @!P5 FSEL R14, R14, R15, P4 ;  /* 0x0000000f0e0ed208 */ /* 0x000fe20002000000 */
[----:B------:R-:W0:Y:S03]  /*1fd0*/  SHFL.BFLY PT, R5, R8, 0x2, 0x1f ;  /* 0x0c401f0008057f89 */ /* 0x000e2600000e0000 */
[C---:B------:R-:W-:Y:S02]  /*1fe0*/  FSETP.GT.AND P4, PT, R14.reuse, R17, PT ;  /* 0x000000110e00720b */ /* 0x040fe40003f84000 */
[----:B------:R-:W-:Y:S02]  /*1ff0*/  FSETP.NAN.AND P5, PT, R14, R14, PT ;  /* 0x0000000e0e00720b */ /* 0x000fe40003fa8000 */
[----:B------:R-:W-:-:S09]  /*2000*/  FSEL R15, R13, -INF , P0 ;  /* 0xff8000000d0f7808 */ /* 0x000fd20000000000 */
[----:B------:R-:W-:-:S04]  /*2010*/  @!P4 FSEL R14, R14, R17, P5 ;  /* 0x000000110e0ec208 */ /* 0x000fc80002800000 */
[----:B------:R-:W-:Y:S02]  /*2020*/  FSETP.GT.AND P5, PT, R14, R15, PT ;  /* 0x0000000f0e00720b */ /* 0x000fe40003fa4000 */
[----:B0-----:R-:W-:Y:S02]  /*2030*/  FSETP.GEU.AND P4, PT, R8, R5, PT ;  /* 0x000000050800720b */ /* 0x001fe40003f8e000 */
[----:B------:R-:W-:Y:S02]  /*2040*/  FSETP.NAN.AND P6, PT, R14, R14, PT ;  /* 0x0000000e0e00720b */ /* 0x000fe40003fc8000 */
[----:B------:R-:W-:-:S07]  /*2050*/  FSEL R17, R7, -INF , P0 ;  /* 0xff80000007117808 */ /* 0x000fce0000000000 */
[----:B------:R-:W-:Y:S02]  /*2060*/  @!P5 FSEL R14, R14, R15, P6 ;  /* 0x0000000f0e0ed208 */ /* 0x000fe40003000000 */
[----:B------:R-:W-:-:S04]  /*2070*/  FSETP.NAN.AND P5, PT, R8, R8, PT ;  /* 0x000000080800720b */ /* 0x000fc80003fa8000 */
[----:B------:R-:W-:Y:S02]  /*2080*/  @P4 FSEL R8, R8, R5, P5 ;  /* 0x0000000508084208 */ /* 0x000fe40002800000 */
[C---:B------:R-:W-:Y:S02]  /*2090*/  FSETP.GT.AND P4, PT, R14.reuse, R17, PT ;  /* 0x000000110e00720b */ /* 0x040fe40003f84000 */
[----:B------:R-:W-:Y:S02]  /*20a0*/  FSETP.NAN.AND P5, PT, R14, R14, PT ;  /* 0x0000000e0e00720b */ /* 0x000fe40003fa8000 */
[----:B------:R-:W-:-:S09]  /*20b0*/  FSEL R5, R18, -INF , P0 ;  /* 0xff80000012057808 */ /* 0x000fd20000000000 */
[----:B------:R-:W-:-:S04]  /*20c0*/  @!P4 FSEL R14, R14, R17, P5 ;  /* 0x000000110e0ec208 */ /* 0x000fc80002800000 */
[C---:B------:R-:W-:Y:S01]  /*20d0*/  FSETP.GT.AND P5, PT, R14.reuse, R5, PT ;  /* 0x000000050e00720b */ /* 0x040fe20003fa4000 */
[----:B------:R-:W0:Y:S01]  /*20e0*/  SHFL.BFLY PT, R15, R8, 0x1, 0x1f ;  /* 0x0c201f00080f7f89 */ /* 0x000e2200000e0000 */
[----:B------:R-:W-:Y:S02]  /*20f0*/  FSETP.NAN.AND P6, PT, R14, R14, PT ;  /* 0x0000000e0e00720b */ /* 0x000fe40003fc8000 */
[----:B------:R-:W-:Y:S02]  /*2100*/  F2FP.BF16.PACK_AB R4, R9, R16 ;  /* 0x000000100904723e */ /* 0x000fe400000010ff */
[----:B------:R-:W-:-:S07]  /*2110*/  F2FP.BF16.PACK_AB R6, R13, R12 ;  /* 0x0000000c0d06723e */ /* 0x000fce00000010ff */
[----:B------:R-:W-:Y:S02]  /*2120*/  @!P5 FSEL R14, R14, R5, P6 ;  /* 0x000000050e0ed208 */ /* 0x000fe40003000000 */
[----:B------:R-:W-:Y:S01]  /*2130*/  F2FP.BF16.PACK_AB R5, R11, R10 ;  /* 0x0000000a0b05723e */ /* 0x000fe200000010ff */
[----:B------:R-:W-:Y:S01]  /*2140*/  IMAD.MOV.U32 R11, RZ, RZ, 0x2 ;  /* 0x00000002ff0b7424 */ /* 0x000fe200078e00ff */
[----:B------:R-:W-:-:S03]  /*2150*/  F2FP.BF16.PACK_AB R7, R18, R7 ;  /* 0x000000071207723e */ /* 0x000fc600000010ff */
[----:B------:R-:W-:-:S05]  /*2160*/  IMAD.WIDE R10, R0, R11, c[0x0][0x178] ;  /* 0x00005e00000a7625 */ /* 0x000fca00078e020b */
[----:B------:R-:W-:Y:S04]  /*2170*/  @P0 STG.E.128 [R10.64], R4 ;  /* 0x000000040a000986 */ /* 0x000fe8000c101d04 */
[----:B------:R-:W-:Y:S01]  /*2180*/  BAR.SYNC.DEFER_BLOCKING 0x0 ;  /* 0x0000000000007b1d */ /* 0x000fe20000010000 */
[C---:B0-----:R-:W-:Y:S02]  /*2190*/  FSETP.GEU.AND P4, PT, R8.reuse, R15, PT ;  /* 0x0000000f0800720b */ /* 0x041fe40003f8e000 */
[----:B------:R-:W-:Y:S02]  /*21a0*/  FSETP.NAN.AND P5, PT, R8, R8, PT ;  /* 0x000000080800720b */ /* 0x000fe40003fa8000 */
[----:B------:R-:W-:-:S09]  /*21b0*/  SHF.R.U32.HI R9, RZ, 0x3, R34 ;  /* 0x00000003ff097819 */ /* 0x000fd20000011622 */
[----:B------:R-:W-:Y:S02]  /*21c0*/  @P4 SEL R8, R8, R15, P5 ;  /* 0x0000000f08084207 */ /* 0x000fe40002800000 */
[----:B------:R-:W-:-:S05]  /*21d0*/  LOP3.LUT R15, R9, 0x3c, RZ, 0xc0, !PT ;  /* 0x0000003c090f7812 */ /* 0x000fca00078ec0ff */
[----:B------:R-:W-:Y:S04]  /*21e0*/  @!P3 STS [R15], R8 ;  /* 0x000000080f00b388 */ /* 0x000fe80000000800 */
[----:B------:R-:W-:Y:S06]  /*21f0*/  BAR.SYNC.DEFER_BLOCKING 0x0 ;  /* 0x0000000000007b1d */ /* 0x000fec0000010000 */
[----:B------:R-:W0:Y:S04]  /*2200*/  SHFL.BFLY PT, R9, R14, 0x10, 0x1f ;  /* 0x0e001f000e097f89 */ /* 0x000e2800000e0000 */
[----:B------:R-:W1:Y:S01]  /*2210*/  @!P2 LDS R36, [R34.X4] ;  /* 0x000000002224a984 */ /* 0x000e620000004800 */
[----:B0-----:R-:W-:-:S02]  /*2220*/  FSETP.GT.AND P4, PT, R14, R9, PT ;  /* 0x000000090e00720b */ /* 0x001fc40003f84000 */
[----:B------:R-:W-:-:S11]  /*2230*/  FSETP.NAN.AND P5, PT, R14, R14, PT ;  /* 0x0000000e0e00720b */ /* 0x000fd60003fa8000 */
[----:B------:R-:W-:Y:S02]  /*2240*/  @!P4 FSEL R14, R14, R9, P5 ;  /* 0x000000090e0ec208 */ /* 0x000fe40002800000 */
[----:B-1----:R-:W0:Y:S04]  /*2250*/  SHFL.BFLY PT, R9, R36, 0x8, 0x1f ;  /* 0x0d001f0024097f89 */ /* 0x002e2800000e0000 */
[----:B------:R-:W1:Y:S01]  /*2260*/  SHFL.BFLY PT, R13, R14, 0x8, 0x1f ;  /* 0x0d001f000e0d7f89 */ /* 0x000e6200000e0000 */
[C---:B------:R-:W-:Y:S02]  /*2270*/  FSETP.NAN.AND P5, PT, R36.reuse, R36, PT ;  /* 0x000000242400720b */ /* 0x040fe40003fa8000 */
[----:B0-----:R-:W-:-:S04]  /*2280*/  FSETP.GEU.AND P6, PT, R36, R9, PT ;  /* 0x000000092400720b */ /* 0x001fc80003fce000 */
[----:B------:R-:W-:-:S04]  /*2290*/  FSEL R9, R36, R9, !P6 ;  /* 0x0000000924097208 */ /* 0x000fc80007000000 */
[----:B------:R-:W-:-:S05]  /*22a0*/  FSEL R9, R36, R9, P5 ;  /* 0x0000000924097208 */ /* 0x000fca0002800000 */
[----:B------:R-:W0:Y:S01]  /*22b0*/  SHFL.BFLY PT, R4, R9, 0x4, 0x1f ;  /* 0x0c801f0009047f89 */ /* 0x000e2200000e0000 */
[C---:B-1----:R-:W-:Y:S02]  /*22c0*/  FSETP.GT.AND P4, PT, R14.reuse, R13, PT ;  /* 0x0000000d0e00720b */ /* 0x042fe40003f84000 */
[----:B------:R-:W-:-:S11]  /*22d0*/  FSETP.NAN.AND P6, PT, R14, R14, PT ;  /* 0x0000000e0e00720b */ /* 0x000fd60003fc8000 */
[----:B------:R-:W-:Y:S02]  /*22e0*/  @!P4 FSEL R14, R14, R13, P6 ;  /* 0x0000000d0e0ec208 */ /* 0x000fe40003000000 */
[CC--:B0-----:R-:W-:Y:S02]  /*22f0*/  FSETP.GEU.AND P6, PT, R9.reuse, R4.reuse, PT ;  /* 0x000000040900720b */ /* 0x0c1fe40003fce000 */
[C---:B------:R-:W-:Y:S01]  /*2300*/  FSETP.NAN.AND P5, PT, R9.reuse, R9, PT ;  /* 0x000000090900720b */ /* 0x040fe20003fa8000 */
[----:B------:R-:W0:Y:S10]  /*2310*/  SHFL.BFLY PT, R5, R14, 0x4, 0x1f ;  /* 0x0c801f000e057f89 */ /* 0x000e3400000e0000 */
[----:B------:R-:W-:-:S05]  /*2320*/  @P6 FSEL R9, R9, R4, P5 ;  /* 0x0000000409096208 */ /* 0x000fca0002800000 */
[----:B------:R-:W1:Y:S01]  /*2330*/  SHFL.BFLY PT, R4, R9, 0x2, 0x1f ;  /* 0x0c401f0009047f89 */ /* 0x000e6200000e0000 */
[C---:B0-----:R-:W-:Y:S02]  /*2340*/  FSETP.GT.AND P4, PT, R14.reuse, R5, PT ;  /* 0x000000050e00720b */ /* 0x041fe40003f84000 */
[----:B------:R-:W-:Y:S02]  /*2350*/  FSETP.NAN.AND P5, PT, R14, R14, PT ;  /* 0x0000000e0e00720b */ /* 0x000fe40003fa8000 */
[----:B-1----:R-:W-:-:S09]  /*2360*/  FSETP.GEU.AND P6, PT, R9, R4, PT ;  /* 0x000000040900720b */ /* 0x002fd20003fce000 */
[----:B------:R-:W-:Y:S02]  /*2370*/  @!P4 FSEL R14, R14, R5, P5 ;  /* 0x000000050e0ec208 */ /* 0x000fe40002800000 */
[----:B------:R-:W-:-:S03]  /*2380*/  FSETP.NAN.AND P5, PT, R9, R9, PT ;  /* 0x000000090900720b */ /* 0x000fc60003fa8000 */
[----:B------:R-:W0:Y:S01]  /*2390*/  SHFL.BFLY PT, R5, R14, 0x2, 0x1f ;  /* 0x0c401f000e057f89 */ /* 0x000e2200000e0000 */
[----:B------:R-:W-:-:S05]  /*23a0*/  @P6 FSEL R9, R9, R4, P5 ;  /* 0x0000000409096208 */ /* 0x000fca0002800000 */
[----:B------:R-:W1:Y:S01]  /*23b0*/  SHFL.BFLY PT, R4, R9, 0x1, 0x1f ;  /* 0x0c201f0009047f89 */ /* 0x000e6200000e0000 */
[C---:B------:R-:W-:Y:S02]  /*23c0*/  FSETP.NAN.AND P5, PT, R14.reuse, R14, PT ;  /* 0x0000000e0e00720b */ /* 0x040fe40003fa8000 */
[----:B0-----:R-:W-:Y:S02]  /*23d0*/  FSETP.GT.AND P4, PT, R14, R5, PT ;  /* 0x000000050e00720b */ /* 0x001fe40003f84000 */
[----:B-1----:R-:W-:-:S11]  /*23e0*/  FSETP.GEU.AND P6, PT, R9, R4, PT ;  /* 0x000000040900720b */ /* 0x002fd60003fce000 */
[----:B------:R-:W-:Y:S02]  /*23f0*/  @!P4 FSEL R14, R14, R5, P5 ;  /* 0x000000050e0ec208 */ /* 0x000fe40002800000 */
[----:B------:R-:W-:-:S04]  /*2400*/  FSETP.NAN.AND P5, PT, R9, R9, PT ;  /* 0x000000090900720b */ /* 0x000fc80003fa8000 */
[----:B------:R-:W-:-:S05]  /*2410*/  @P6 SEL R9, R9, R4, P5 ;  /* 0x0000000409096207 */ /* 0x000fca0002800000 */
[----:B------:R-:W-:Y:S04]  /*2420*/  @P1 STS [R34.X4], R9 ;  /* 0x0000000922001388 */ /* 0x000fe80000004800 */
[----:B------:R-:W-:Y:S06]  /*2430*/  BAR.SYNC.DEFER_BLOCKING 0x0 ;  /* 0x0000000000007b1d */ /* 0x000fec0000010000 */
[----:B------:R-:W0:Y:S01]  /*2440*/  SHFL.BFLY PT, R5, R14, 0x1, 0x1f ;  /* 0x0c201f000e057f89 */ /* 0x000e2200000e0000 */
[----:B------:R-:W-:-:S03]  /*2450*/  FSETP.NAN.AND P5, PT, R14, R14, PT ;  /* 0x0000000e0e00720b */ /* 0x000fc60003fa8000 */
[----:B------:R-:W-:Y:S04]  /*2460*/  LDS R8, [RZ] ;  /* 0x00000000ff087984 */ /* 0x000fe80000000800 */
[----:B------:R-:W-:Y:S01]  /*2470*/  BAR.SYNC.DEFER_BLOCKING 0x0 ;  /* 0x0000000000007b1d */ /* 0x000fe20000010000 */
[----:B0-----:R-:W-:-:S13]  /*2480*/  FSETP.GT.AND P4, PT, R14, R5, PT ;  /* 0x000000050e00720b */ /* 0x001fda0003f84000 */
[----:B------:R-:W-:-:S05]  /*2490*/  @!P4 SEL R14, R14, R5, P5 ;  /* 0x000000050e0ec207 */ /* 0x000fca0002800000 */
[----:B------:R-:W-:Y:S04]  /*24a0*/  @!P3 STS [R15], R14 ;  /* 0x0000000e0f00b388 */ /* 0x000fe80000000800 */
[----:B------:R-:W-:Y:S06]  /*24b0*/  BAR.SYNC.DEFER_BLOCKING 0x0 ;  /* 0x0000000000007b1d */ /* 0x000fec0000010000 */
[----:B------:R-:W0:Y:S04]  /*24c0*/  @!P2 LDS R35, [R34.X4] ;  /* 0x000000002223a984 */ /* 0x000e280000004800 */
[----:B0-----:R-:W0:Y:S01]  /*24d0*/  SHFL.BFLY PT, R4, R35, 0x8, 0x1f ;  /* 0x0d001f0023047f89 */ /* 0x001e2200000e0000 */
[----:B------:R-:W-:-:S02]  /*24e0*/  FSETP.NAN.AND P3, PT, R35, R35, PT ;  /* 0x000000232300720b */ /* 0x000fc40003f68000 */
[----:B0-----:R-:W-:-:S04]  /*24f0*/  FSETP.GT.AND P2, PT, R35, R4, PT ;  /* 0x000000042300720b */ /* 0x001fc80003f44000 */
[----:B------:R-:W-:-:S04]  /*2500*/  FSEL R4, R35, R4, P2 ;  /* 0x0000000423047208 */ /* 0x000fc80001000000 */
[----:B------:R-:W-:-:S05]  /*2510*/  FSEL R5, R35, R4, P3 ;  /* 0x0000000423057208 */ /* 0x000fca0001800000 */
[----:B------:R-:W0:Y:S01]  /*2520*/  SHFL.BFLY PT, R4, R5, 0x4, 0x1f ;  /* 0x0c801f0005047f89 */ /* 0x000e2200000e0000 */
[C---:B------:R-:W-:Y:S02]  /*2530*/  FSETP.NAN.AND P3, PT, R5.reuse, R5, PT ;  /* 0x000000050500720b */ /* 0x040fe40003f68000 */
[----:B0-----:R-:W-:-:S13]  /*2540*/  FSETP.GT.AND P2, PT, R5, R4, PT ;  /* 0x000000040500720b */ /* 0x001fda0003f44000 */
[----:B------:R-:W-:-:S05]  /*2550*/  @!P2 FSEL R5, R5, R4, P3 ;  /* 0x000000040505a208 */ /* 0x000fca0001800000 */
[----:B------:R-:W0:Y:S01]  /*2560*/  SHFL.BFLY PT, R4, R5, 0x2, 0x1f ;  /* 0x0c401f0005047f89 */ /* 0x000e2200000e0000 */
[C---:B------:R-:W-:Y:S02]  /*2570*/  FSETP.NAN.AND P3, PT, R5.reuse, R5, PT ;  /* 0x000000050500720b */ /* 0x040fe40003f68000 */
[----:B0-----:R-:W-:-:S13]  /*2580*/  FSETP.GT.AND P2, PT, R5, R4, PT ;  /* 0x000000040500720b */ /* 0x001fda0003f44000 */
[----:B------:R-:W-:-:S05]  /*2590*/  @!P2 FSEL R5, R5, R4, P3 ;  /* 0x000000040505a208 */ /* 0x000fca0001800000 */
[----:B------:R-:W0:Y:S01]  /*25a0*/  SHFL.BFLY PT, R4, R5, 0x1, 0x1f ;  /* 0x0c201f0005047f89 */ /* 0x000e2200000e0000 */
[C---:B------:R-:W-:Y:S02]  /*25b0*/  FSETP.NAN.AND P3, PT, R5.reuse, R5, PT ;  /* 0x000000050500720b */ /* 0x040fe40003f68000 */
[----:B0-----:R-:W-:-:S13]  /*25c0*/  FSETP.GT.AND P2, PT, R5, R4, PT ;  /* 0x000000040500720b */ /* 0x001fda0003f44000 */
[----:B------:R-:W-:-:S05]  /*25d0*/  @!P2 SEL R5, R5, R4, P3 ;  /* 0x000000040505a207 */ /* 0x000fca0001800000 */
[----:B------:R0:W-:Y:S04]  /*25e0*/  @P1 STS [R34.X4], R5 ;  /* 0x0000000522001388 */ /* 0x0001e80000004800 */
[----:B------:R-:W-:Y:S06]  /*25f0*/  BAR.SYNC.DEFER_BLOCKING 0x0 ;  /* 0x0000000000007b1d */ /* 0x000fec0000010000 */
[----:B------:R-:W1:Y:S01]  /*2600*/  LDS R9, [RZ] ;  /* 0x00000000ff097984 */ /* 0x000e620000000800 */
[----:B------:R-:W-:-:S04]  /*2610*/  LOP3.LUT P1, RZ, R34, 0x1ff, RZ, 0xc0, !PT ;  /* 0x000001ff22ff7812 */ /* 0x000fc8000782c0ff */
[C---:B------:R-:W-:Y:S01]  /*2620*/  ISETP.LT.AND P1, PT, R2.reuse, 0xe10, !P1 ;  /* 0x00000e100200780c */ /* 0x040fe20004f21270 */
[----:B------:R-:W-:-:S04]  /*2630*/  IMAD.WIDE R12, R2, R3, c[0x0][0x180] ;  /* 0x00006000020c7625 */ /* 0x000fc800078e0203 */
[----:B------:R-:W-:Y:S01]  /*2640*/  IMAD.WIDE R14, R2, R3, c[0x0][0x188] ;  /* 0x00006200020e7625 */ /* 0x000fe200078e0203 */
[----:B0-----:R-:W-:-:S03]  /*2650*/  CS2R R4, SRZ ;  /* 0x0000000000047805 */ /* 0x001fc6000001ff00 */
[----:B------:R-:W-:-:S04]  /*2660*/  IMAD.WIDE R18, R2, R3, c[0x0][0x198] ;  /* 0x0000660002127625 */ /* 0x000fc800078e0203 */
[----:B------:R-:W-:Y:S01]  /*2670*/  IMAD.WIDE R20, R2, R3, c[0x0][0x1a0] ;  /* 0x0000680002147625 */ /* 0x000fe200078e0203 */
[----:B-1----:R-:W-:-:S04]  /*2680*/  F2FP.BF16.PACK_AB R7, R9, R8 ;  /* 0x000000080907723e */ /* 0x002fc800000010ff */
[C---:B------:R-:W-:Y:S01]  /*2690*/  PRMT R17, R7.reuse, 0x7632, R17 ;  /* 0x0000763207117816 */ /* 0x040fe20000000011 */
[----:B------:R0:W-:Y:S01]  /*26a0*/  @P1 STG.E.U16 [R12.64], R7 ;  /* 0x000000070c001986 */ /* 0x0001e2000c101504 */
[----:B------:R-:W-:-:S03]  /*26b0*/  PRMT R22, R7, 0x7632, R22 ;  /* 0x0000763207167816 */ /* 0x000fc60000000016 */
[----:B------:R1:W-:Y:S01]  /*26c0*/  @P1 STG.E.U16 [R14.64], R17 ;  /* 0x000000110e001986 */ /* 0x0003e2000c101504 */
[C---:B0-----:R-:W-:Y:S02]  /*26d0*/  PRMT R13, R7.reuse, 0x7610, R13 ;  /* 0x00007610070d7816 */ /* 0x041fe4000000000d */
[C---:B------:R-:W-:Y:S01]  /*26e0*/  PRMT R12, R7.reuse, 0x7610, R12 ;  /* 0x00007610070c7816 */ /* 0x040fe2000000000c */
[CC--:B-1----:R-:W-:Y:S01]  /*26f0*/  IMAD.WIDE R16, R2.reuse, R3.reuse, c[0x0][0x190] ;  /* 0x0000640002107625 */ /* 0x0c2fe200078e0203 */
[----:B------:R-:W-:Y:S02]  /*2700*/  PRMT R15, R7, 0x7632, R15 ;  /* 0x00007632070f7816 */ /* 0x000fe4000000000f */
[----:B------:R-:W-:Y:S01]  /*2710*/  CS2R R6, SRZ ;  /* 0x0000000000067805 */ /* 0x000fe2000001ff00 */
[----:B------:R-:W-:Y:S01]  /*2720*/  IMAD.WIDE R2, R2, R3, c[0x0][0x1a8] ;  /* 0x00006a0002027625 */ /* 0x000fe200078e0203 */
[----:B------:R-:W-:Y:S04]  /*2730*/  @P1 STG.E.U16 [R16.64], R13 ;  /* 0x0000000d10001986 */ /* 0x000fe8000c101504 */
[----:B------:R-:W-:Y:S04]  /*2740*/  @P1 STG.E.U16 [R18.64], R15 ;  /* 0x0000000f12001986 */ /* 0x000fe8000c101504 */
[----:B------:R-:W-:Y:S04]  /*2750*/  @P1 STG.E.U16 [R20.64], R12 ;  /* 0x0000000c14001986 */ /* 0x000fe8000c101504 */
[----:B------:R0:W-:Y:S04]  /*2760*/  @P1 STG.E.U16 [R2.64], R22 ;  /* 0x0000001602001986 */ /* 0x0001e8000c101504 */
[----:B------:R-:W2:Y:S01]  /*2770*/  @P0 LDG.E.EF.128 R4, [R10.64] ;  /* 0x000000040a040981 */ /* 0x000ea2000c0e1d00 */
[----:B------:R-:W-:-:S04]  /*2780*/  FSETP.GE.AND P1, PT, R8, RZ, PT ;  /* 0x000000ff0800720b */ /* 0x000fc80003f26000 */
[----:B------:R-:W-:-:S05]  /*2790*/  FSEL R8, R8, RZ, !P1 ;  /* 0x000000ff08087208 */ /* 0x000fca0004800000 */
[----:B------:R-:W-:Y:S01]  /*27a0*/  FADD R8, RZ, -R8 ;  /* 0x80000008ff087221 */ /* 0x000fe20000000000 */
[----:B------:R-:W-:-:S04]  /*27b0*/  FSETP.GTU.AND P1, PT, R9, RZ, PT ;  /* 0x000000ff0900720b */ /* 0x000fc80003f2c000 */
[----:B------:R-:W-:Y:S02]  /*27c0*/  FSETP.NAN.AND P2, PT, R8, R8, PT ;  /* 0x000000080800720b */ /* 0x000fe40003f48000 */
[----:B------:R-:W-:-:S04]  /*27d0*/  FSEL R9, R9, RZ, P1 ;  /* 0x000000ff09097208 */ /* 0x000fc80000800000 */
[----:B------:R-:W-:-:S07]  /*27e0*/  FSETP.GT.AND P1, PT, R8, R9, PT ;  /* 0x000000090800720b */ /* 0x000fce0003f24000 */
[----:B------:R-:W-:-:S05]  /*27f0*/  @!P2 FSEL R8, R8, R9, P1 ;  /* 0x000000090808a208 */ /* 0x000fca0000800000 */
[----:B------:R-:W-:-:S05]  /*2800*/  FMUL R8, R8, 0.0078740157186985015869 ;  /* 0x3c01020408087820 */ /* 0x000fca0000400000 */
[C---:B------:R-:W-:Y:S02]  /*2810*/  FSETP.GT.AND P1, PT, R8.reuse, 9.9999997473787516356e-06, PT ;  /* 0x3727c5ac0800780b */ /* 0x040fe40003f24000 */
[----:B------:R-:W-:-:S11]  /*2820*/  FSETP.NAN.AND P2, PT, R8, R8, PT ;  /* 0x000000080800720b */ /* 0x000fd60003f48000 */
[----:B------:R-:W-:-:S04]  /*2830*/  @!P1 FSEL R8, R8, 9.9999997473787516356e-06, P2 ;  /* 0x3727c5ac08089808 */ /* 0x000fc80001000000 */
[C---:B------:R-:W-:Y:S02]  /*2840*/  FSETP.GT.AND P1, PT, |R8|.reuse, 8.50705917302346158658e+37, PT ;  /* 0x7e8000000800780b */ /* 0x040fe40003f24200 */
[----:B------:R-:W-:-:S11]  /*2850*/  FSETP.GEU.AND P2, PT, |R8|, 1.175494350822287508e-38, PT ;  /* 0x008000000800780b */ /* 0x000fd60003f4e200 */
[----:B------:R-:W-:-:S04]  /*2860*/  @P1 FMUL R8, R8, 0.25 ;  /* 0x3e80000008081820 */ /* 0x000fc80000400000 */
[----:B------:R-:W-:Y:S01]  /*2870*/  @!P2 FMUL R8, R8, 16777216 ;  /* 0x4b8000000808a820 */ /* 0x000fe20000400000 */
[----:B0-----:R-:W-:-:S05]  /*2880*/  IMAD.MOV.U32 R3, RZ, RZ, 0x3e800000 ;  /* 0x3e800000ff037424 */ /* 0x001fca00078e00ff */
[----:B------:R-:W0:Y:S01]  /*2890*/  MUFU.RCP R8, R8 ;  /* 0x0000000800087308 */ /* 0x000e220000001000 */
[----:B------:R-:W-:-:S05]  /*28a0*/  FSEL R3, R3, 1, P1 ;  /* 0x3f80000003037808 */ /* 0x000fca0000800000 */
[----:B------:R-:W-:-:S04]  /*28b0*/  @!P2 FMUL R3, R3, 16777216 ;  /* 0x4b8000000303a820 */ /* 0x000fc80000400000 */
[----:B0-----:R-:W-:Y:S01]  /*28c0*/  FMUL R3, R8, R3 ;  /* 0x0000000308037220 */ /* 0x001fe20000400000 */
[C---:B--2---:R-:W-:Y:S01]  /*28d0*/  PRMT R2, R4.reuse, 0x7632, R2 ;  /* 0x0000763204027816 */ /* 0x044fe20000000002 */
[----:B------:R-:W-:-:S04]  /*28e0*/  IMAD.U32 R4, R4, 0x10000, RZ ;  /* 0x0001000004047824 */ /* 0x000fc800078e00ff */
[----:B------:R-:W-:Y:S01]  /*28f0*/  IMAD.U32 R2, R2, 0x10000, RZ ;  /* 0x0001000002027824 */ /* 0x000fe200078e00ff */
[----:B------:R-:W-:-:S03]  /*2900*/  FMUL R4, R4, R3 ;  /* 0x0000000304047220 */ /* 0x000fc60000400000 */
[-C--:B------:R-:W-:Y:S01]  /*2910*/  FMUL R9, R2, R3.reuse ;  /* 0x0000000302097220 */ /* 0x080fe20000400000 */
[C---:B------:R-:W-:Y:S01]  /*2920*/  IMAD.U32 R2, R5.reuse, 0x10000, RZ ;  /* 0x0001000005027824 */ /* 0x040fe200078e00ff */
[----:B------:R-:W-:Y:S02]  /*2930*/  PRMT R5, R5, 0x7632, R5 ;  /* 0x0000763205057816 */ /* 0x000fe40000000005 */
[----:B------:R0:W1:Y:S01]  /*2940*/  FRND R10, R9 ;  /* 0x00000009000a7307 */ /* 0x0000620000201000 */
[----:B------:R-:W-:Y:S01]  /*2950*/  FMUL R8, R2, R3 ;  /* 0x0000000302087220 */ /* 0x000fe20000400000 */
[----:B------:R-:W-:Y:S01]  /*2960*/  PRMT R2, R6, 0x7632, R2 ;  /* 0x0000763206027816 */ /* 0x000fe20000000002 */
[----:B------:R-:W-:-:S05]  /*2970*/  IMAD.U32 R5, R5, 0x10000, RZ ;  /* 0x0001000005057824 */ /* 0x000fca00078e00ff */
[----:B------:R-:W2:Y:S01]  /*2980*/  FRND R4, R4 ;  /* 0x0000000400047307 */ /* 0x000ea20000201000 */
[----:B------:R-:W-:Y:S01]  /*2990*/  FMUL R5, R5, R3 ;  /* 0x0000000305057220 */ /* 0x000fe20000400000 */
[----:B------:R-:W-:-:S06]  /*29a0*/  IMAD.U32 R2, R2, 0x10000, RZ ;  /* 0x0001000002027824 */ /* 0x000fcc00078e00ff */
[----:B------:R-:W3:Y:S01]  /*29b0*/  FRND R8, R8 ;  /* 0x0000000800087307 */ /* 0x000ee20000201000 */
[----:B0-----:R-:W-:Y:S01]  /*29c0*/  FMUL R9, R2, R3 ;  /* 0x0000000302097220 */ /* 0x001fe20000400000 */
[----:B------:R-:W-:Y:S01]  /*29d0*/  IMAD.U32 R6, R6, 0x10000, RZ ;  /* 0x0001000006067824 */ /* 0x000fe200078e00ff */
[----:B-1----:R-:W-:-:S05]  /*29e0*/  FSETP.GT.AND P2, PT, R10, -127, PT ;  /* 0xc2fe00000a00780b */ /* 0x002fca0003f44000 */
[----:B------:R-:W0:Y:S01]  /*29f0*/  FRND R5, R5 ;  /* 0x0000000500057307 */ /* 0x000e220000201000 */
[----:B------:R-:W-:Y:S01]  /*2a00*/  FMUL R6, R6, R3 ;  /* 0x0000000306067220 */ /* 0x000fe20000400000 */
[----:B--2---:R-:W-:Y:S01]  /*2a10*/  FSETP.GT.AND P3, PT, R4, -127, PT ;  /* 0xc2fe00000400780b */ /* 0x004fe20003f64000 */
[C---:B------:R-:W-:Y:S01]  /*2a20*/  IMAD.U32 R2, R7.reuse, 0x10000, RZ ;  /* 0x0001000007027824 */ /* 0x040fe200078e00ff */
[----:B------:R-:W-:-:S04]  /*2a30*/  PRMT R7, R7, 0x7632, R7 ;  /* 0x0000763207077816 */ /* 0x000fc80000000007 */
[----:B------:R-:W1:Y:S01]  /*2a40*/  FRND R9, R9 ;  /* 0x0000000900097307 */ /* 0x000e620000201000 */
[----:B------:R-:W-:Y:S02]  /*2a50*/  FSETP.NAN.AND P4, PT, R10, R10, PT ;  /* 0x0000000a0a00720b */ /* 0x000fe40003f88000 */
[----:B---3--:R-:W-:Y:S01]  /*2a60*/  FSETP.GT.AND P1, PT, R8, -127, PT ;  /* 0xc2fe00000800780b */ /* 0x008fe20003f24000 */
[----:B------:R-:W-:-:S04]  /*2a70*/  FMUL R2, R2, R3 ;  /* 0x0000000302027220 */ /* 0x000fc80000400000 */
[----:B------:R-:W2:Y:S01]  /*2a80*/  FRND R6, R6 ;  /* 0x0000000600067307 */ /* 0x000ea20000201000 */
[----:B------:R-:W-:Y:S01]  /*2a90*/  IMAD.U32 R7, R7, 0x10000, RZ ;  /* 0x0001000007077824 */ /* 0x000fe200078e00ff */
[----:B------:R-:W-:Y:S02]  /*2aa0*/  @!P2 FSEL R10, R10, -127, P4 ;  /* 0xc2fe00000a0aa808 */ /* 0x000fe40002000000 */
[C---:B------:R-:W-:Y:S02]  /*2ab0*/  FSETP.NAN.AND P4, PT, R4.reuse, R4, PT ;  /* 0x000000040400720b */ /* 0x040fe40003f88000 */
[----:B0-----:R-:W-:Y:S01]  /*2ac0*/  FSETP.GT.AND P2, PT, R5, -127, PT ;  /* 0xc2fe00000500780b */ /* 0x001fe20003f44000 */
[----:B------:R-:W-:Y:S01]  /*2ad0*/  FMUL R7, R7, R3 ;  /* 0x0000000307077220 */ /* 0x000fe20000400000 */
[----:B------:R-:W0:Y:S01]  /*2ae0*/  FRND R2, R2 ;  /* 0x0000000200027307 */ /* 0x000e220000201000 */
[----:B------:R-:W-:Y:S02]  /*2af0*/  @!P3 FSEL R4, R4, -127, P4 ;  /* 0xc2fe00000404b808 */ /* 0x000fe40002000000 */
[----:B------:R-:W-:-:S02]  /*2b00*/  FSETP.NAN.AND P4, PT, R8, R8, PT ;  /* 0x000000080800720b */ /* 0x000fc40003f88000 */
[----:B-1----:R-:W-:Y:S02]  /*2b10*/  FSETP.GT.AND P3, PT, R9, -127, PT ;  /* 0xc2fe00000900780b */ /* 0x002fe40003f64000 */
[----:B------:R-:W-:Y:S01]  /*2b20*/  @!P1 FSEL R8, R8, -127, P4 ;  /* 0xc2fe000008089808 */ /* 0x000fe20002000000 */
[----:B------:R-:W1:Y:S01]  /*2b30*/  FRND R7, R7 ;  /* 0x0000000700077307 */ /* 0x000e620000201000 */
[C---:B------:R-:W-:Y:S02]  /*2b40*/  FSETP.NAN.AND P4, PT, R5.reuse, R5, PT ;  /* 0x000000050500720b */ /* 0x040fe40003f88000 */
[----:B--2---:R-:W-:Y:S02]  /*2b50*/  FSETP.GT.AND P1, PT, R6, -127, PT ;  /* 0xc2fe00000600780b */ /* 0x004fe40003f24000 */
[----:B------:R-:W-:-:S03]  /*2b60*/  @!P2 FSEL R5, R5, -127, P4 ;  /* 0xc2fe00000505a808 */ /* 0x000fc60002000000 */
[----:B------:R-:W2:Y:S01]  /*2b70*/  F2I.S16.TRUNC.NTZ R3, R10 ;  /* 0x0000000a00037305 */ /* 0x000ea2000020e900 */
[C---:B------:R-:W-:Y:S02]  /*2b80*/  FSETP.NAN.AND P4, PT, R9.reuse, R9, PT ;  /* 0x000000090900720b */ /* 0x040fe40003f88000 */
[----:B0-----:R-:W-:Y:S02]  /*2b90*/  FSETP.GT.AND P2, PT, R2, -127, PT ;  /* 0xc2fe00000200780b */ /* 0x001fe40003f44000 */
[----:B------:R-:W-:Y:S02]  /*2ba0*/  @!P3 FSEL R9, R9, -127, P4 ;  /* 0xc2fe00000909b808 */ /* 0x000fe40002000000 */
[----:B------:R-:W-:Y:S01]  /*2bb0*/  FSETP.GEU.AND P3, PT, R10, 127, PT ;  /* 0x42fe00000a00780b */ /* 0x000fe20003f6e000 */
[----:B------:R-:W0:Y:S01]  /*2bc0*/  F2I.S16.TRUNC.NTZ R11, R4 ;  /* 0x00000004000b7305 */ /* 0x000e22000020e900 */
[----:B------:R-:W-:-:S04]  /*2bd0*/  FSETP.NAN.AND P5, PT, R6, R6, PT ;  /* 0x000000060600720b */ /* 0x000fc80003fa8000 */
[----:B------:R-:W-:Y:S02]  /*2be0*/  @!P1 FSEL R6, R6, -127, P5 ;  /* 0xc2fe000006069808 */ /* 0x000fe40002800000 */
[----:B-1----:R-:W-:Y:S01]  /*2bf0*/  FSETP.GT.AND P1, PT, R7, -127, PT ;  /* 0xc2fe00000700780b */ /* 0x002fe20003f24000 */
[----:B------:R-:W1:Y:S01]  /*2c00*/  F2I.S16.TRUNC.NTZ R13, R8 ;  /* 0x00000008000d7305 */ /* 0x000e62000020e900 */
[----:B------:R-:W-:Y:S02]  /*2c10*/  FSETP.GEU.AND P5, PT, R4, 127, PT ;  /* 0x42fe00000400780b */ /* 0x000fe40003fae000 */
[----:B------:R-:W-:Y:S02]  /*2c20*/  FSETP.NAN.AND P4, PT, R10, R10, PT ;  /* 0x0000000a0a00720b */ /* 0x000fe40003f88000 */
[C---:B------:R-:W-:Y:S02]  /*2c30*/  FSETP.NAN.AND P6, PT, R2.reuse, R2, PT ;  /* 0x000000020200720b */ /* 0x040fe40003fc8000 */
[----:B--2---:R-:W-:Y:S01]  /*2c40*/  LOP3.LUT R3, R3, 0xffff, RZ, 0xc0, !PT ;  /* 0x0000ffff03037812 */ /* 0x004fe200078ec0ff */
[----:B------:R-:W2:Y:S01]  /*2c50*/  F2I.S16.TRUNC.NTZ R12, R5 ;  /* 0x00000005000c7305 */ /* 0x000ea2000020e900 */
[----:B------:R-:W-:-:S02]  /*2c60*/  @!P2 FSEL R2, R2, -127, P6 ;  /* 0xc2fe00000202a808 */ /* 0x000fc40003000000 */
[----:B------:R-:W-:Y:S02]  /*2c70*/  @P3 SEL R3, R3, 0x7f, P4 ;  /* 0x0000007f03033807 */ /* 0x000fe40002000000 */
[----:B------:R-:W-:Y:S02]  /*2c80*/  FSETP.GEU.AND P2, PT, R8, 127, PT ;  /* 0x42fe00000800780b */ /* 0x000fe40003f4e000 */
[----:B------:R-:W-:Y:S01]  /*2c90*/  FSETP.NAN.AND P3, PT, R7, R7, PT ;  /* 0x000000070700720b */ /* 0x000fe20003f68000 */
[----:B------:R-:W3:Y:S01]  /*2ca0*/  F2I.S16.TRUNC.NTZ R14, R9 ;  /* 0x00000009000e7305 */ /* 0x000ee2000020e900 */
[----:B------:R-:W-:Y:S02]  /*2cb0*/  FSETP.NAN.AND P6, PT, R4, R4, PT ;  /* 0x000000040400720b */ /* 0x000fe40003fc8000 */
[----:B------:R-:W-:Y:S02]  /*2cc0*/  FSETP.GEU.AND P4, PT, R5, 127, PT ;  /* 0x42fe00000500780b */ /* 0x000fe40003f8e000 */
[----:B0-----:R-:W-:-:S02]  /*2cd0*/  LOP3.LUT R4, R11, 0xffff, RZ, 0xc0, !PT ;  /* 0x0000ffff0b047812 */ /* 0x001fc400078ec0ff */
[----:B------:R-:W-:Y:S01]  /*2ce0*/  @!P1 FSEL R7, R7, -127, P3 ;  /* 0xc2fe000007079808 */ /* 0x000fe20001800000 */
[----:B------:R-:W0:Y:S01]  /*2cf0*/  F2I.S16.TRUNC.NTZ R10, R6 ;  /* 0x00000006000a7305 */ /* 0x000e22000020e900 */
[----:B------:R-:W-:Y:S02]  /*2d00*/  @P5 SEL R4, R4, 0x7f, P6 ;  /* 0x0000007f04045807 */ /* 0x000fe40003000000 */
[----:B------:R-:W-:Y:S02]  /*2d10*/  FSETP.NAN.AND P5, PT, R5, R5, PT ;  /* 0x000000050500720b */ /* 0x000fe40003fa8000 */
[----:B------:R-:W-:Y:S02]  /*2d20*/  FSETP.GEU.AND P3, PT, R9, 127, PT ;  /* 0x42fe00000900780b */ /* 0x000fe40003f6e000 */
[----:B------:R-:W-:Y:S01]  /*2d30*/  FSETP.NAN.AND P6, PT, R8, R8, PT ;  /* 0x000000080800720b */ /* 0x000fe20003fc8000 */
[----:B------:R-:W4:Y:S01]  /*2d40*/  F2I.S16.TRUNC.NTZ R11, R2 ;  /* 0x00000002000b7305 */ /* 0x000f22000020e900 */
[----:B-1----:R-:W-:-:S02]  /*2d50*/  LOP3.LUT R13, R13, 0xffff, RZ, 0xc0, !PT ;  /* 0x0000ffff0d0d7812 */ /* 0x002fc400078ec0ff */
[----:B--2---:R-:W-:-:S05]  /*2d60*/  LOP3.LUT R12, R12, 0xffff, RZ, 0xc0, !PT ;  /* 0x0000ffff0c0c7812 */ /* 0x004fca00078ec0ff */
[----:B------:R0:W1:Y:S01]  /*2d70*/  F2I.S16.TRUNC.NTZ R5, R7 ;  /* 0x0000000700057305 */ /* 0x000062000020e900 */
[----:B------:R-:W-:Y:S02]  /*2d80*/  @P2 SEL R13, R13, 0x7f, P6 ;  /* 0x0000007f0d0d2807 */ /* 0x000fe40003000000 */
[----:B------:R-:W-:Y:S02]  /*2d90*/  FSETP.GEU.AND P2, PT, R6, 127, PT ;  /* 0x42fe00000600780b */ /* 0x000fe40003f4e000 */
[----:B------:R-:W-:Y:S02]  /*2da0*/  @P4 SEL R12, R12, 0x7f, P5 ;  /* 0x0000007f0c0c4807 */ /* 0x000fe40002800000 */
[----:B------:R-:W-:Y:S02]  /*2db0*/  FSETP.GEU.AND P6, PT, R2, 127, PT ;  /* 0x42fe00000200780b */ /* 0x000fe40003fce000 */
[----:B------:R-:W-:Y:S02]  /*2dc0*/  FSETP.GEU.AND P4, PT, R7, 127, PT ;  /* 0x42fe00000700780b */ /* 0x000fe40003f8e000 */
[----:B------:R-:W-:-:S02]  /*2dd0*/  FSETP.NAN.AND P1, PT, R9, R9, PT ;  /* 0x000000090900720b */ /* 0x000fc40003f28000 */
[----:B---3--:R-:W-:Y:S02]  /*2de0*/  LOP3.LUT R14, R14, 0xffff, RZ, 0xc0, !PT ;  /* 0x0000ffff0e0e7812 */ /* 0x008fe400078ec0ff */
[----:B------:R-:W-:Y:S02]  /*2df0*/  FSETP.NAN.AND P5, PT, R6, R6, PT ;  /* 0x000000060600720b */ /* 0x000fe40003fa8000 */
[----:B------:R-:W-:Y:S02]  /*2e00*/  @P3 SEL R14, R14, 0x7f, P1 ;  /* 0x0000007f0e0e3807 */ /* 0x000fe40000800000 */
[----:B------:R-:W-:Y:S02]  /*2e10*/  FSETP.NAN.AND P3, PT, R7, R7, PT ;  /* 0x000000070700720b */ /* 0x000fe40003f68000 */
[----:B------:R-:W-:Y:S02]  /*2e20*/  FSETP.NAN.AND P1, PT, R2, R2, PT ;  /* 0x000000020200720b */ /* 0x000fe40003f28000 */
[----:B0-----:R-:W-:-:S02]  /*2e30*/  LOP3.LUT R7, R10, 0xffff, RZ, 0xc0, !PT ;  /* 0x0000ffff0a077812 */ /* 0x001fc400078ec0ff */
[----:B----4-:R-:W-:Y:S02]  /*2e40*/  LOP3.LUT R2, R11, 0xffff, RZ, 0xc0, !PT ;  /* 0x0000ffff0b027812 */ /* 0x010fe400078ec0ff */
[----:B-1----:R-:W-:Y:S02]  /*2e50*/  LOP3.LUT R5, R5, 0xffff, RZ, 0xc0, !PT ;  /* 0x0000ffff05057812 */ /* 0x002fe400078ec0ff */
[----:B------:R-:W-:Y:S02]  /*2e60*/  @P2 SEL R7, R7, 0x7f, P5 ;  /* 0x0000007f07072807 */ /* 0x000fe40002800000 */
[----:B------:R-:W-:Y:S02]  /*2e70*/  @P6 SEL R2, R2, 0x7f, P1 ;  /* 0x0000007f02026807 */ /* 0x000fe40000800000 */
[----:B------:R-:W-:Y:S02]  /*2e80*/  @P4 SEL R5, R5, 0x7f, P3 ;  /* 0x0000007f05054807 */ /* 0x000fe40001800000 */
[----:B------:R-:W-:-:S02]  /*2e90*/  PRMT R14, R7, 0x3340, R14 ;  /* 0x00003340070e7816 */ /* 0x000fc4000000000e */
[----:B------:R-:W-:Y:S02]  /*2ea0*/  PRMT R3, R4, 0x3340, R3 ;  /* 0x0000334004037816 */ /* 0x000fe40000000003 */
[----:B------:R-:W-:Y:S02]  /*2eb0*/  PRMT R12, R13, 0x3340, R12 ;  /* 0x000033400d0c7816 */ /* 0x000fe4000000000c */
[----:B------:R-:W-:Y:S02]  /*2ec0*/  PRMT R7, R2, 0x3340, R5 ;  /* 0x0000334002077816 */ /* 0x000fe40000000005 */
[----:B------:R-:W-:Y:S02]  /*2ed0*/  SHF.R.S32.HI R8, RZ, 0x1f, R0 ;  /* 0x0000001fff087819 */ /* 0x000fe40000011400 */
[C---:B------:R-:W-:Y:S02]  /*2ee0*/  IADD3 R2, P1, R0.reuse, c[0x0][0x1b0], RZ ;  /* 0x00006c0000027a10 */ /* 0x040fe40007f3e0ff */
[----:B------:R-:W-:-:S02]  /*2ef0*/  IADD3 R4, P2, R0, c[0x0][0x1b8], RZ ;  /* 0x00006e0000047a10 */ /* 0x000fc40007f5e0ff */
[----:B------:R-:W-:Y:S02]  /*2f00*/  PRMT R12, R3, 0x5410, R12 ;  /* 0x00005410030c7816 */ /* 0x000fe4000000000c */
[----:B------:R-:W-:Y:S02]  /*2f10*/  IADD3.X R3, R8, c[0x0][0x1b4], RZ, P1, !PT ;  /* 0x00006d0008037a10 */ /* 0x000fe40000ffe4ff */
[----:B------:R-:W-:Y:S02]  /*2f20*/  PRMT R13, R14, 0x5410, R7 ;  /* 0x000054100e0d7816 */ /* 0x000fe40000000007 */
[----:B------:R-:W-:Y:S02]  /*2f30*/  IADD3.X R5, R8, c[0x0][0x1bc], RZ, P2, !PT ;  /* 0x00006f0008057a10 */ /* 0x000fe400017fe4ff */
[----:B------:R-:W-:Y:S01]  /*2f40*/  IADD3 R6, P3, R0, c[0x0][0x1c0], RZ ;  /* 0x0000700000067a10 */ /* 0x000fe20007f7e0ff */
[----:B------:R0:W-:Y:S04]  /*2f50*/  @P0 STG.E.64 [R2.64], R12 ;  /* 0x0000000c02000986 */ /* 0x0001e8000c101b04 */
[----:B------:R0:W-:Y:S01]  /*2f60*/  @P0 STG.E.64 [R4.64], R12 ;  /* 0x0000000c04000986 */ /* 0x0001e2000c101b04 */
[----:B------:R-:W-:Y:S01]  /*2f70*/  IADD3.X R7, R8, c[0x0][0x1c4], RZ, P3, !PT ;  /* 0x0000710008077a10 */ /* 0x000fe20001ffe4ff */
[----:B------:R-:W-:Y:S06]  /*2f80*/  @!P0 EXIT ;  /* 0x000000000000894d */ /* 0x000fec0003800000 */
[----:B------:R-:W-:Y:S01]  /*2f90*/  STG.E.64 [R6.64], R12 ;  /* 0x0000000c06007986 */ /* 0x000fe2000c101b04 */
[----:B------:R-:W-:Y:S05]  /*2fa0*/  EXIT ;  /* 0x000000000000794d */ /* 0x000fea0003800000 */
.L_x_0:
[----:B------:R-:W-:-:S00]  /*2fb0*/  BRA `(.L_x_0) ;  /* 0xfffffff000007947 */ /* 0x000fc0000383ffff */
[----:B------:R-:W-:-:S00]  /*2fc0*/  NOP ;  /* 0x0000000000007918 */ /* 0x000fc00000000000 */
        /* <DEDUP_REMOVED lines=11> */
.L_x_1:


//--------------------- .nv.global.init           --------------------------
	.section	.nv.global.init,"aw",@progbits
.nv.global.init:
	.type		_$_str,@object
	.size		_$_str,(.L_0 - _$_str)
_$_str:
        /*0000*/ 	.byte	0x5f, 0x5f, 0x43, 0x55, 0x44, 0x41, 0x5f, 0x46, 0x54, 0x5a, 0x00
.L_0:


//--------------------- .nv.shared.triton_red_fused__to_copy_add_amax_amin_clamp_mul_native_layer_norm_reciprocal_1 --------------------------
	.section	.nv.shared.triton_red_fused__to_copy_add_amax_amin_clamp_mul_native_layer_norm_reciprocal_1,"aw",@nobits
	.sectionflags	@""
	.align	16
